// auto-generated by cutlass_sweep.conv — config: {"arch": "sm_90", "cluster_m": 2, "cluster_n": 1, "conv_kind": "wgrad", "dtype": "bf16", "ndim": 3, "tile_k": 64, "tile_m": 256, "tile_n": 128}
#include "cutlass/cutlass.h"
#include "cute/tensor.hpp"
#include "cutlass/kernel_hardware_info.hpp"
#include "cutlass/conv/convolution.h"
#include "cutlass/conv/dispatch_policy.hpp"
#include "cutlass/conv/collective/collective_builder.hpp"
#include "cutlass/conv/kernel/conv_universal.hpp"
#include "cutlass/conv/device/conv_universal_adapter.hpp"
#include "cutlass/epilogue/collective/collective_builder.hpp"

using namespace cute;
using Elem = cutlass::bfloat16_t;
using Acc  = float;
using LayoutAB = cutlass::layout::TensorNDHWC;
using LayoutC  = cutlass::layout::TensorKCSRT;
constexpr auto ConvOp = cutlass::conv::Operator::kWgrad;
using TileShape    = Shape<_256, Shape<_128>, Shape<_64>>;
using ClusterShape = Shape<_2, _1, _1>;

using CollectiveEpilogue = typename cutlass::epilogue::collective::CollectiveBuilder<
    cutlass::arch::Sm90, cutlass::arch::OpClassTensorOp,
    TileShape, ClusterShape,
    cutlass::epilogue::collective::EpilogueTileAuto,
    Acc, Acc,
    Elem, LayoutC, 128 / cutlass::sizeof_bits<Elem>::value,
    Elem, LayoutC, 128 / cutlass::sizeof_bits<Elem>::value,
    cutlass::epilogue::collective::EpilogueScheduleAuto
  >::CollectiveOp;

using CollectiveMainloop = typename cutlass::conv::collective::CollectiveBuilder<
    cutlass::arch::Sm90, cutlass::arch::OpClassTensorOp, ConvOp,
    Elem, LayoutAB, 128 / cutlass::sizeof_bits<Elem>::value,
    Elem, LayoutAB, 128 / cutlass::sizeof_bits<Elem>::value,
    Acc,
    TileShape, ClusterShape,
    cutlass::conv::collective::StageCountAutoCarveout<
        static_cast<int>(sizeof(typename CollectiveEpilogue::SharedStorage))>,
    cutlass::conv::collective::KernelScheduleAuto
  >::CollectiveOp;

using ProblemShape = cutlass::conv::ConvProblemShape<
    ConvOp, CollectiveMainloop::DispatchPolicy::NumSpatialDimensions>;
using ConvKernel = cutlass::conv::kernel::ConvUniversal<
    ProblemShape, CollectiveMainloop, CollectiveEpilogue>;
using Conv = cutlass::conv::device::ConvUniversalAdapter<ConvKernel>;

auto* _anchor = &cutlass::device_kernel<ConvKernel>;


// ===== COMPILED SASS (sm_90a) =====

	.target	sm_90a

	.elftype	@"ET_EXEC"


//--------------------- .note.nv.tkinfo           --------------------------
	.section	.note.nv.tkinfo,"",@"SHT_NOTE"
	.sectionflags	@"SHF_NOTE_NV_TKINFO"
	.tkinfo
        /*0018*/ 	.word	0x00000002
        /*0030*/ 	.string	""
        /*0030*/ 	.string	"ptxas"
        /*0030*/ 	.string	"Cuda compilation tools, release 13.0, V13.0.88"
        /*0030*/ 	.string	"Build cuda_13.0.r13.0/compiler.36424714_0"
        /*0030*/ 	.string	"-arch sm_90a -m 64 "



//--------------------- .note.nv.cuinfo           --------------------------
	.section	.note.nv.cuinfo,"",@"SHT_NOTE"
	.sectionflags	@"SHF_NOTE_NV_CUINFO"
        /*0018*/ 	.short	0x0002
        /*001a*/ 	.short	0x005a
        /*001c*/ 	.short	0x0082
	.zero		2


//--------------------- .nv.info                  --------------------------
	.section	.nv.info,"",@"SHT_CUDA_INFO"
	.align	4


	//----- nvinfo : EIATTR_REGCOUNT
	.align		4
        /*0000*/ 	.byte	0x04, 0x2f
        /*0002*/ 	.short	(.L_12 - .L_11)
	.align		4
.L_11:
        /*0004*/ 	.word	index@(_ZN7cutlass13device_kernelINS_4conv6kernel13ConvUniversalINS1_16ConvProblemShapeILNS1_8OperatorE2ELi3EEENS1_10collective14CollectiveConvINS1_46MainloopSm90TmaGmmaWarpSpecializedImplicitGemmILS5_2ELi4ELi3EN4cute5tupleIJNSA_1CILi2EEENSC_ILi1EEESE_EEENS1_36KernelImplicitTmaWarpSpecializedSm90ELi1EEENSB_IJNSC_ILi256EEENSB_IJNSC_ILi128EEEEEENSB_IJNSC_ILi64EEEEEEEEENS_10bfloat16_tESO_NSA_8TiledMMAINSA_8MMA_AtomIJNSA_4SM904GMMA28MMA_64x128x16_F32BF16BF16_SSILNSS_5MajorE1ELSU_1ELNSS_7ScaleInE1ELSV_1EEEEEENSA_6LayoutINSB_IJSE_SE_SE_EEENSB_IJNSC_ILi0EEES10_S10_EEEEENSB_IJNSA_10UnderscoreES13_S13_EEEEENS7_6detail26Sm90ImplicitGemmTileTraitsINSA_13SM90_TMA_LOADENSA_14ComposedLayoutINSA_7SwizzleILi3ELi4ELi3EEENSA_18smem_ptr_flag_bitsILi16EEENSY_INSB_IJNSB_IJSL_NSC_ILi4EEEEEENSB_IJNSC_ILi8EEES1G_EEENSB_IJSE_S1E_EEEEEENSB_IJNSB_IJSE_NSC_ILi4096EEEEEENSB_IJSL_NSC_ILi512EEEEEENSB_IJS10_NSC_ILi16384EEEEEEEEEEEEEvEENS17_INSA_30SM90_TMA_LOAD_IM2COL_MULTICASTENS19_IS1B_S1D_NSY_INSB_IJNSB_IJSL_SD_EEES1H_S1I_EEENSB_IJS1L_S1N_NSB_IJS10_NSC_ILi8192EEEEEEEEEEEEEvEEEENS_8epilogue10collective6detail29Sm90TmaWarpSpecializedAdapterINS25_15DefaultEpilogueISO_NSB_IJlNSB_IJSE_lllEEES10_EEES2A_NS24_6thread17LinearCombinationISO_Li1EffLNS2B_9ScaleType4KindE0ELNS_15FloatRoundStyleE2ESO_EENS_4gemm15EpilogueDefaultEEEEEvvEEEEvNT_6ParamsE)
        /*0008*/ 	.word	0x000000ff


	//----- nvinfo : EIATTR_FRAME_SIZE
	.align		4
.L_12:
        /*000c*/ 	.byte	0x04, 0x11
        /*000e*/ 	.short	(.L_14 - .L_13)
	.align		4
.L_13:
        /*0010*/ 	.word	index@(_ZN7cutlass13device_kernelINS_4conv6kernel13ConvUniversalINS1_16ConvProblemShapeILNS1_8OperatorE2ELi3EEENS1_10collective14CollectiveConvINS1_46MainloopSm90TmaGmmaWarpSpecializedImplicitGemmILS5_2ELi4ELi3EN4cute5tupleIJNSA_1CILi2EEENSC_ILi1EEESE_EEENS1_36KernelImplicitTmaWarpSpecializedSm90ELi1EEENSB_IJNSC_ILi256EEENSB_IJNSC_ILi128EEEEEENSB_IJNSC_ILi64EEEEEEEEENS_10bfloat16_tESO_NSA_8TiledMMAINSA_8MMA_AtomIJNSA_4SM904GMMA28MMA_64x128x16_F32BF16BF16_SSILNSS_5MajorE1ELSU_1ELNSS_7ScaleInE1ELSV_1EEEEEENSA_6LayoutINSB_IJSE_SE_SE_EEENSB_IJNSC_ILi0EEES10_S10_EEEEENSB_IJNSA_10UnderscoreES13_S13_EEEEENS7_6detail26Sm90ImplicitGemmTileTraitsINSA_13SM90_TMA_LOADENSA_14ComposedLayoutINSA_7SwizzleILi3ELi4ELi3EEENSA_18smem_ptr_flag_bitsILi16EEENSY_INSB_IJNSB_IJSL_NSC_ILi4EEEEEENSB_IJNSC_ILi8EEES1G_EEENSB_IJSE_S1E_EEEEEENSB_IJNSB_IJSE_NSC_ILi4096EEEEEENSB_IJSL_NSC_ILi512EEEEEENSB_IJS10_NSC_ILi16384EEEEEEEEEEEEEvEENS17_INSA_30SM90_TMA_LOAD_IM2COL_MULTICASTENS19_IS1B_S1D_NSY_INSB_IJNSB_IJSL_SD_EEES1H_S1I_EEENSB_IJS1L_S1N_NSB_IJS10_NSC_ILi8192EEEEEEEEEEEEEvEEEENS_8epilogue10collective6detail29Sm90TmaWarpSpecializedAdapterINS25_15DefaultEpilogueISO_NSB_IJlNSB_IJSE_lllEEES10_EEES2A_NS24_6thread17LinearCombinationISO_Li1EffLNS2B_9ScaleType4KindE0ELNS_15FloatRoundStyleE2ESO_EENS_4gemm15EpilogueDefaultEEEEEvvEEEEvNT_6ParamsE)
        /*0014*/ 	.word	0x000003f0


	//----- nvinfo : EIATTR_MIN_STACK_SIZE
	.align		4
.L_14:
        /*0018*/ 	.byte	0x04, 0x12
        /*001a*/ 	.short	(.L_16 - .L_15)
	.align		4
.L_15:
        /*001c*/ 	.word	index@(_ZN7cutlass13device_kernelINS_4conv6kernel13ConvUniversalINS1_16ConvProblemShapeILNS1_8OperatorE2ELi3EEENS1_10collective14CollectiveConvINS1_46MainloopSm90TmaGmmaWarpSpecializedImplicitGemmILS5_2ELi4ELi3EN4cute5tupleIJNSA_1CILi2EEENSC_ILi1EEESE_EEENS1_36KernelImplicitTmaWarpSpecializedSm90ELi1EEENSB_IJNSC_ILi256EEENSB_IJNSC_ILi128EEEEEENSB_IJNSC_ILi64EEEEEEEEENS_10bfloat16_tESO_NSA_8TiledMMAINSA_8MMA_AtomIJNSA_4SM904GMMA28MMA_64x128x16_F32BF16BF16_SSILNSS_5MajorE1ELSU_1ELNSS_7ScaleInE1ELSV_1EEEEEENSA_6LayoutINSB_IJSE_SE_SE_EEENSB_IJNSC_ILi0EEES10_S10_EEEEENSB_IJNSA_10UnderscoreES13_S13_EEEEENS7_6detail26Sm90ImplicitGemmTileTraitsINSA_13SM90_TMA_LOADENSA_14ComposedLayoutINSA_7SwizzleILi3ELi4ELi3EEENSA_18smem_ptr_flag_bitsILi16EEENSY_INSB_IJNSB_IJSL_NSC_ILi4EEEEEENSB_IJNSC_ILi8EEES1G_EEENSB_IJSE_S1E_EEEEEENSB_IJNSB_IJSE_NSC_ILi4096EEEEEENSB_IJSL_NSC_ILi512EEEEEENSB_IJS10_NSC_ILi16384EEEEEEEEEEEEEvEENS17_INSA_30SM90_TMA_LOAD_IM2COL_MULTICASTENS19_IS1B_S1D_NSY_INSB_IJNSB_IJSL_SD_EEES1H_S1I_EEENSB_IJS1L_S1N_NSB_IJS10_NSC_ILi8192EEEEEEEEEEEEEvEEEENS_8epilogue10collective6detail29Sm90TmaWarpSpecializedAdapterINS25_15DefaultEpilogueISO_NSB_IJlNSB_IJSE_lllEEES10_EEES2A_NS24_6thread17LinearCombinationISO_Li1EffLNS2B_9ScaleType4KindE0ELNS_15FloatRoundStyleE2ESO_EENS_4gemm15EpilogueDefaultEEEEEvvEEEEvNT_6ParamsE)
        /*0020*/ 	.word	0x000003f0
.L_16:


//--------------------- .nv.compat                --------------------------
	.section	.nv.compat,"",@"SHT_CUDA_COMPAT_INFO"
	.align	4
        /*0000*/ 	.byte	0x02, 0x09, 0x01, 0x00, 0x02, 0x02, 0x04, 0x00, 0x02, 0x05, 0x05, 0x00, 0x03, 0x07, 0x01, 0x01
        /*0010*/ 	.byte	0x02, 0x03, 0x01, 0x00, 0x02, 0x06, 0x01, 0x00, 0x04, 0x0b, 0x08, 0x00, 0x00, 0x00, 0x00, 0x00
        /*0020*/ 	.byte	0x00, 0x00, 0x00, 0x00


//--------------------- .nv.info._ZN7cutlass13device_kernelINS_4conv6kernel13ConvUniversalINS1_16ConvProblemShapeILNS1_8OperatorE2ELi3EEENS1_10collective14CollectiveConvINS1_46MainloopSm90TmaGmmaWarpSpecializedImplicitGemmILS5_2ELi4ELi3EN4cute5tupleIJNSA_1CILi2EEENSC_ILi1EEESE_EEENS1_36KernelImplicitTmaWarpSpecializedSm90ELi1EEENSB_IJNSC_ILi256EEENSB_IJNSC_ILi128EEEEEENSB_IJNSC_ILi64EEEEEEEEENS_10bfloat16_tESO_NSA_8TiledMMAINSA_8MMA_AtomIJNSA_4SM904GMMA28MMA_64x128x16_F32BF16BF16_SSILNSS_5MajorE1ELSU_1ELNSS_7ScaleInE1ELSV_1EEEEEENSA_6LayoutINSB_IJSE_SE_SE_EEENSB_IJNSC_ILi0EEES10_S10_EEEEENSB_IJNSA_10UnderscoreES13_S13_EEEEENS7_6detail26Sm90ImplicitGemmTileTraitsINSA_13SM90_TMA_LOADENSA_14ComposedLayoutINSA_7SwizzleILi3ELi4ELi3EEENSA_18smem_ptr_flag_bitsILi16EEENSY_INSB_IJNSB_IJSL_NSC_ILi4EEEEEENSB_IJNSC_ILi8EEES1G_EEENSB_IJSE_S1E_EEEEEENSB_IJNSB_IJSE_NSC_ILi4096EEEEEENSB_IJSL_NSC_ILi512EEEEEENSB_IJS10_NSC_ILi16384EEEEEEEEEEEEEvEENS17_INSA_30SM90_TMA_LOAD_IM2COL_MULTICASTENS19_IS1B_S1D_NSY_INSB_IJNSB_IJSL_SD_EEES1H_S1I_EEENSB_IJS1L_S1N_NSB_IJS10_NSC_ILi8192EEEEEEEEEEEEEvEEEENS_8epilogue10collective6detail29Sm90TmaWarpSpecializedAdapterINS25_15DefaultEpilogueISO_NSB_IJlNSB_IJSE_lllEEES10_EEES2A_NS24_6thread17LinearCombinationISO_Li1EffLNS2B_9ScaleType4KindE0ELNS_15FloatRoundStyleE2ESO_EENS_4gemm15EpilogueDefaultEEEEEvvEEEEvNT_6ParamsE --------------------------
	.section	.nv.info._ZN7cutlass13device_kernelINS_4conv6kernel13ConvUniversalINS1_16ConvProblemShapeILNS1_8OperatorE2ELi3EEENS1_10collective14CollectiveConvINS1_46MainloopSm90TmaGmmaWarpSpecializedImplicitGemmILS5_2ELi4ELi3EN4cute5tupleIJNSA_1CILi2EEENSC_ILi1EEESE_EEENS1_36KernelImplicitTmaWarpSpecializedSm90ELi1EEENSB_IJNSC_ILi256EEENSB_IJNSC_ILi128EEEEEENSB_IJNSC_ILi64EEEEEEEEENS_10bfloat16_tESO_NSA_8TiledMMAINSA_8MMA_AtomIJNSA_4SM904GMMA28MMA_64x128x16_F32BF16BF16_SSILNSS_5MajorE1ELSU_1ELNSS_7ScaleInE1ELSV_1EEEEEENSA_6LayoutINSB_IJSE_SE_SE_EEENSB_IJNSC_ILi0EEES10_S10_EEEEENSB_IJNSA_10UnderscoreES13_S13_EEEEENS7_6detail26Sm90ImplicitGemmTileTraitsINSA_13SM90_TMA_LOADENSA_14ComposedLayoutINSA_7SwizzleILi3ELi4ELi3EEENSA_18smem_ptr_flag_bitsILi16EEENSY_INSB_IJNSB_IJSL_NSC_ILi4EEEEEENSB_IJNSC_ILi8EEES1G_EEENSB_IJSE_S1E_EEEEEENSB_IJNSB_IJSE_NSC_ILi4096EEEEEENSB_IJSL_NSC_ILi512EEEEEENSB_IJS10_NSC_ILi16384EEEEEEEEEEEEEvEENS17_INSA_30SM90_TMA_LOAD_IM2COL_MULTICASTENS19_IS1B_S1D_NSY_INSB_IJNSB_IJSL_SD_EEES1H_S1I_EEENSB_IJS1L_S1N_NSB_IJS10_NSC_ILi8192EEEEEEEEEEEEEvEEEENS_8epilogue10collective6detail29Sm90TmaWarpSpecializedAdapterINS25_15DefaultEpilogueISO_NSB_IJlNSB_IJSE_lllEEES10_EEES2A_NS24_6thread17LinearCombinationISO_Li1EffLNS2B_9ScaleType4KindE0ELNS_15FloatRoundStyleE2ESO_EENS_4gemm15EpilogueDefaultEEEEEvvEEEEvNT_6ParamsE,"",@"SHT_CUDA_INFO"
	.sectionflags	@""
	.align	4


	//----- nvinfo : EIATTR_CUDA_API_VERSION
	.align		4
        /*0000*/ 	.byte	0x04, 0x37
        /*0002*/ 	.short	(.L_18 - .L_17)
.L_17:
        /*0004*/ 	.word	0x00000082


	//----- nvinfo : EIATTR_KPARAM_INFO
	.align		4
.L_18:
        /*0008*/ 	.byte	0x04, 0x17
        /*000a*/ 	.short	(.L_20 - .L_19)
.L_19:
        /*000c*/ 	.word	0x00000000
        /*0010*/ 	.short	0x0000
        /*0012*/ 	.short	0x0070
        /*0014*/ 	.byte	0x00, 0xf0, 0x01, 0x10


	//----- nvinfo : EIATTR_SPARSE_MMA_MASK
	.align		4
.L_20:
        /*0018*/ 	.byte	0x03, 0x50
        /*001a*/ 	.short	0x0000


	//----- nvinfo : EIATTR_MAXREG_COUNT
	.align		4
        /*001c*/ 	.byte	0x03, 0x1b
        /*001e*/ 	.short	0x00ff


	//----- nvinfo : EIATTR_NUM_BARRIERS
	.align		4
        /*0020*/ 	.byte	0x02, 0x4c
        /*0022*/ 	.byte	0x01
	.zero		1


	//----- nvinfo : EIATTR_ANNOTATIONS
	.align		4
        /*0024*/ 	.byte	0x04, 0x55
        /*0026*/ 	.short	(.L_22 - .L_21)


	//   ....[0]....
.L_21:
        /*0028*/ 	.word	0x00000001
        /*002c*/ 	.byte	0xf0, 0x10, 0x00, 0x00, 0x01, 0x00, 0x00, 0x00, 0x30, 0x11, 0x00, 0x00, 0x01, 0x00, 0x00, 0x00
        /* <DEDUP_REMOVED lines=372> */
        /*177c*/ 	.byte	0xb0, 0x4a, 0x01, 0x00, 0x01, 0x00, 0x00, 0x00, 0xf0, 0x4a, 0x01, 0x00


	//----- nvinfo : EIATTR_MERCURY_ISA_VERSION
	.align		4
.L_22:
        /*1788*/ 	.byte	0x03, 0x5f
        /*178a*/ 	.short	0x0101


	//----- nvinfo : EIATTR_COOP_GROUP_MASK_REGIDS
	.align		4
        /*178c*/ 	.byte	0x04, 0x29
        /*178e*/ 	.short	(.L_24 - .L_23)


	//   ....[0]....
.L_23:
        /*1790*/ 	.word	0xffffffff


	//   ....[1]....
        /*1794*/ 	.word	0xffffffff


	//   ....[2]....
        /*1798*/ 	.word	0xffffffff


	//   ....[3]....
        /*179c*/ 	.word	0xffffffff


	//----- nvinfo : EIATTR_COOP_GROUP_INSTR_OFFSETS
	.align		4
.L_24:
        /*17a0*/ 	.byte	0x04, 0x28
        /*17a2*/ 	.short	(.L_26 - .L_25)


	//   ....[0]....
.L_25:
        /*17a4*/ 	.word	0x00000060


	//   ....[1]....
        /*17a8*/ 	.word	0x00000090


	//   ....[2]....
        /*17ac*/ 	.word	0x00000190


	//   ....[3]....
        /*17b0*/ 	.word	0x000006e0


	//----- nvinfo : EIATTR_MBARRIER_INSTR_OFFSETS
	.align		4
.L_26:
        /*17b4*/ 	.byte	0x04, 0x39
        /*17b6*/ 	.short	(.L_28 - .L_27)


	//   ....[0]....
.L_27:
        /*17b8*/ 	.word	0x00000330
        /*17bc*/ 	.word	0x000000ff
        /*17c0*/ 	.word	0x00030000
        /*17c4*/ 	.short	0x0100
        /*17c6*/ 	.byte	0x07
	.zero		1


	//   ....[1]....
        /*17c8*/ 	.word	0x00000340
        /*17cc*/ 	.word	0x000000ff
        /*17d0*/ 	.word	0x00030020
        /*17d4*/ 	.short	0x0100
        /*17d6*/ 	.byte	0x07
	.zero		1


	//   ....[2]....
        /*17d8*/ 	.word	0x00000350
        /*17dc*/ 	.word	0x000000ff
        /*17e0*/ 	.word	0x00030008
        /*17e4*/ 	.short	0x0100
        /*17e6*/ 	.byte	0x07
	.zero		1


	//   ....[3]....
        /*17e8*/ 	.word	0x00000360
        /*17ec*/ 	.word	0x000000ff
        /*17f0*/ 	.word	0x00030028
        /*17f4*/ 	.short	0x0100
        /*17f6*/ 	.byte	0x07
	.zero		1


	//   ....[4]....
        /*17f8*/ 	.word	0x00000370
        /*17fc*/ 	.word	0x000000ff
        /*1800*/ 	.word	0x00030010
        /*1804*/ 	.short	0x0100
        /*1806*/ 	.byte	0x07
	.zero		1


	//   ....[5]....
        /*1808*/ 	.word	0x00000380
        /*180c*/ 	.word	0x000000ff
        /*1810*/ 	.word	0x00030030
        /*1814*/ 	.short	0x0100
        /*1816*/ 	.byte	0x07
	.zero		1


	//   ....[6]....
        /*1818*/ 	.word	0x00000390
        /*181c*/ 	.word	0x000000ff
        /*1820*/ 	.word	0x00030018
        /*1824*/ 	.short	0x0100
        /*1826*/ 	.byte	0x07
	.zero		1


	//   ....[7]....
        /*1828*/ 	.word	0x000003a0
        /*182c*/ 	.word	0x000000ff
        /*1830*/ 	.word	0x00030038
        /*1834*/ 	.short	0x0100
        /*1836*/ 	.byte	0x07
	.zero		1


	//   ....[8]....
        /*1838*/ 	.word	0x00001bd0
        /*183c*/ 	.word	0x00000003
        /*1840*/ 	.word	0x00030000
        /*1844*/ 	.short	0x010a
        /*1846*/ 	.byte	0x3f
	.zero		1


	//   ....[9]....
        /*1848*/ 	.word	0x00003ff0
        /*184c*/ 	.word	0x00000000
        /*1850*/ 	.word	0x00030000
        /*1854*/ 	.short	0x010a
        /*1856*/ 	.byte	0x3f
	.zero		1


	//   ....[10]....
        /*1858*/ 	.word	0x00006880
        /*185c*/ 	.word	0x00000000
        /*1860*/ 	.word	0x00000000
        /*1864*/ 	.short	0x0101
        /*1866*/ 	.byte	0x3f
	.zero		1


	//   ....[11]....
        /*1868*/ 	.word	0x00006b10
        /*186c*/ 	.word	0x00000005
        /*1870*/ 	.word	0x00000000
        /*1874*/ 	.short	0x0101
        /*1876*/ 	.byte	0x3f
	.zero		1


	//   ....[12]....
        /*1878*/ 	.word	0x00019cd0
        /*187c*/ 	.word	0x0000000c
        /*1880*/ 	.word	0x00030020
        /*1884*/ 	.short	0x010a
        /*1886*/ 	.byte	0x3f
	.zero		1


	//   ....[13]....
        /*1888*/ 	.word	0x0001a620
        /*188c*/ 	.word	0x00000003
        /*1890*/ 	.word	0x00000000
        /*1894*/ 	.short	0x010a
        /*1896*/ 	.byte	0x3f
	.zero		1


	//   ....[14]....
        /*1898*/ 	.word	0x0001a6f0
        /*189c*/ 	.word	0x00000003
        /*18a0*/ 	.word	0x00000000
        /*18a4*/ 	.short	0x010a
        /*18a6*/ 	.byte	0x3f
	.zero		1


	//   ....[15]....
        /*18a8*/ 	.word	0x0001a7c0
        /*18ac*/ 	.word	0x00000003
        /*18b0*/ 	.word	0x00000000
        /*18b4*/ 	.short	0x010a
        /*18b6*/ 	.byte	0x3f
	.zero		1


	//   ....[16]....
        /*18b8*/ 	.word	0x0001a890
        /*18bc*/ 	.word	0x00000003
        /*18c0*/ 	.word	0x00000000
        /*18c4*/ 	.short	0x010a
        /*18c6*/ 	.byte	0x3f
	.zero		1


	//----- nvinfo : EIATTR_NUM_MBARRIERS
	.align		4
.L_28:
        /*18c8*/ 	.byte	0x03, 0x38
        /*18ca*/ 	.short	0x0008


	//----- nvinfo : EIATTR_EXIT_INSTR_OFFSETS
	.align		4
        /*18cc*/ 	.byte	0x04, 0x1c
        /*18ce*/ 	.short	(.L_30 - .L_29)


	//   ....[0]....
.L_29:
        /*18d0*/ 	.word	0x000010e0


	//   ....[1]....
        /*18d4*/ 	.word	0x00006ec0


	//   ....[2]....
        /*18d8*/ 	.word	0x00006f10


	//   ....[3]....
        /*18dc*/ 	.word	0x00006f80


	//   ....[4]....
        /*18e0*/ 	.word	0x000140c0


	//   ....[5]....
        /*18e4*/ 	.word	0x00014100


	//   ....[6]....
        /*18e8*/ 	.word	0x000199f0


	//   ....[7]....
        /*18ec*/ 	.word	0x00019a20


	//   ....[8]....
        /*18f0*/ 	.word	0x00019a40


	//   ....[9]....
        /*18f4*/ 	.word	0x0001a4f0


	//   ....[10]....
        /*18f8*/ 	.word	0x0001a8c0


	//----- nvinfo : EIATTR_MAX_THREADS
	.align		4
.L_30:
        /*18fc*/ 	.byte	0x04, 0x05
        /*18fe*/ 	.short	(.L_32 - .L_31)
.L_31:
        /*1900*/ 	.word	0x00000100
        /*1904*/ 	.word	0x00000001
        /*1908*/ 	.word	0x00000001


	//----- nvinfo : EIATTR_CRS_STACK_SIZE
	.align		4
.L_32:
        /*190c*/ 	.byte	0x04, 0x1e
        /*190e*/ 	.short	(.L_34 - .L_33)
.L_33:
        /*1910*/ 	.word	0x00000000


	//----- nvinfo : EIATTR_CBANK_PARAM_SIZE
	.align		4
.L_34:
        /*1914*/ 	.byte	0x03, 0x19
        /*1916*/ 	.short	0x0470


	//----- nvinfo : EIATTR_PARAM_CBANK
	.align		4
        /*1918*/ 	.byte	0x04, 0x0a
        /*191a*/ 	.short	(.L_36 - .L_35)
	.align		4
.L_35:
        /*191c*/ 	.word	index@(.nv.constant0._ZN7cutlass13device_kernelINS_4conv6kernel13ConvUniversalINS1_16ConvProblemShapeILNS1_8OperatorE2ELi3EEENS1_10collective14CollectiveConvINS1_46MainloopSm90TmaGmmaWarpSpecializedImplicitGemmILS5_2ELi4ELi3EN4cute5tupleIJNSA_1CILi2EEENSC_ILi1EEESE_EEENS1_36KernelImplicitTmaWarpSpecializedSm90ELi1EEENSB_IJNSC_ILi256EEENSB_IJNSC_ILi128EEEEEENSB_IJNSC_ILi64EEEEEEEEENS_10bfloat16_tESO_NSA_8TiledMMAINSA_8MMA_AtomIJNSA_4SM904GMMA28MMA_64x128x16_F32BF16BF16_SSILNSS_5MajorE1ELSU_1ELNSS_7ScaleInE1ELSV_1EEEEEENSA_6LayoutINSB_IJSE_SE_SE_EEENSB_IJNSC_ILi0EEES10_S10_EEEEENSB_IJNSA_10UnderscoreES13_S13_EEEEENS7_6detail26Sm90ImplicitGemmTileTraitsINSA_13SM90_TMA_LOADENSA_14ComposedLayoutINSA_7SwizzleILi3ELi4ELi3EEENSA_18smem_ptr_flag_bitsILi16EEENSY_INSB_IJNSB_IJSL_NSC_ILi4EEEEEENSB_IJNSC_ILi8EEES1G_EEENSB_IJSE_S1E_EEEEEENSB_IJNSB_IJSE_NSC_ILi4096EEEEEENSB_IJSL_NSC_ILi512EEEEEENSB_IJS10_NSC_ILi16384EEEEEEEEEEEEEvEENS17_INSA_30SM90_TMA_LOAD_IM2COL_MULTICASTENS19_IS1B_S1D_NSY_INSB_IJNSB_IJSL_SD_EEES1H_S1I_EEENSB_IJS1L_S1N_NSB_IJS10_NSC_ILi8192EEEEEEEEEEEEEvEEEENS_8epilogue10collective6detail29Sm90TmaWarpSpecializedAdapterINS25_15DefaultEpilogueISO_NSB_IJlNSB_IJSE_lllEEES10_EEES2A_NS24_6thread17LinearCombinationISO_Li1EffLNS2B_9ScaleType4KindE0ELNS_15FloatRoundStyleE2ESO_EENS_4gemm15EpilogueDefaultEEEEEvvEEEEvNT_6ParamsE)
        /*1920*/ 	.short	0x0210
        /*1922*/ 	.short	0x0470


	//----- nvinfo : EIATTR_SW_WAR
	.align		4
.L_36:
        /*1924*/ 	.byte	0x04, 0x36
        /*1926*/ 	.short	(.L_38 - .L_37)
.L_37:
        /*1928*/ 	.word	0x00000008
.L_38:


//--------------------- .nv.callgraph             --------------------------
	.section	.nv.callgraph,"",@"SHT_CUDA_CALLGRAPH"
	.align	4
	.sectionentsize	8
	.align		4
        /*0000*/ 	.word	0x00000000
	.align		4
        /*0004*/ 	.word	0xffffffff
	.align		4
        /*0008*/ 	.word	0x00000000
	.align		4
        /*000c*/ 	.word	0xfffffffe
	.align		4
        /*0010*/ 	.word	0x00000000
	.align		4
        /*0014*/ 	.word	0xfffffffd
	.align		4
        /*0018*/ 	.word	0x00000000
	.align		4
        /*001c*/ 	.word	0xfffffffc


//--------------------- .nv.constant4             --------------------------
	.section	.nv.constant4,"a",@progbits
	.align	8
	.align		8
.nv.constant4:
        /*0000*/ 	.dword	_ZN39_INTERNAL_599fb0be_4_k_cu_1ac5f4cd_39274cuda3std3__45__cpo5beginE
	.align		8
        /*0008*/ 	.dword	_ZN39_INTERNAL_599fb0be_4_k_cu_1ac5f4cd_39274cuda3std3__45__cpo3endE
	.align		8
        /*0010*/ 	.dword	_ZN39_INTERNAL_599fb0be_4_k_cu_1ac5f4cd_39274cuda3std3__45__cpo6cbeginE
	.align		8
        /*0018*/ 	.dword	_ZN39_INTERNAL_599fb0be_4_k_cu_1ac5f4cd_39274cuda3std3__45__cpo4cendE
	.align		8
        /*0020*/ 	.dword	_ZN39_INTERNAL_599fb0be_4_k_cu_1ac5f4cd_39274cuda3std3__441_GLOBAL__N__599fb0be_4_k_cu_1ac5f4cd_39276ignoreE
	.align		8
        /*0028*/ 	.dword	_ZN39_INTERNAL_599fb0be_4_k_cu_1ac5f4cd_39274cuda3std3__419piecewise_constructE
	.align		8
        /*0030*/ 	.dword	_ZN39_INTERNAL_599fb0be_4_k_cu_1ac5f4cd_39274cuda3std3__48in_placeE
	.align		8
        /*0038*/ 	.dword	_ZN39_INTERNAL_599fb0be_4_k_cu_1ac5f4cd_39274cuda3std6ranges3__45__cpo4swapE
	.align		8
        /*0040*/ 	.dword	_ZN39_INTERNAL_599fb0be_4_k_cu_1ac5f4cd_39274cuda3std6ranges3__45__cpo9iter_moveE
	.align		8
        /*0048*/ 	.dword	_ZN39_INTERNAL_599fb0be_4_k_cu_1ac5f4cd_39274cute7productE
	.align		8
        /*0050*/ 	.dword	_ZN39_INTERNAL_599fb0be_4_k_cu_1ac5f4cd_39274cute1_E


//--------------------- .text._ZN7cutlass13device_kernelINS_4conv6kernel13ConvUniversalINS1_16ConvProblemShapeILNS1_8OperatorE2ELi3EEENS1_10collective14CollectiveConvINS1_46MainloopSm90TmaGmmaWarpSpecializedImplicitGemmILS5_2ELi4ELi3EN4cute5tupleIJNSA_1CILi2EEENSC_ILi1EEESE_EEENS1_36KernelImplicitTmaWarpSpecializedSm90ELi1EEENSB_IJNSC_ILi256EEENSB_IJNSC_ILi128EEEEEENSB_IJNSC_ILi64EEEEEEEEENS_10bfloat16_tESO_NSA_8TiledMMAINSA_8MMA_AtomIJNSA_4SM904GMMA28MMA_64x128x16_F32BF16BF16_SSILNSS_5MajorE1ELSU_1ELNSS_7ScaleInE1ELSV_1EEEEEENSA_6LayoutINSB_IJSE_SE_SE_EEENSB_IJNSC_ILi0EEES10_S10_EEEEENSB_IJNSA_10UnderscoreES13_S13_EEEEENS7_6detail26Sm90ImplicitGemmTileTraitsINSA_13SM90_TMA_LOADENSA_14ComposedLayoutINSA_7SwizzleILi3ELi4ELi3EEENSA_18smem_ptr_flag_bitsILi16EEENSY_INSB_IJNSB_IJSL_NSC_ILi4EEEEEENSB_IJNSC_ILi8EEES1G_EEENSB_IJSE_S1E_EEEEEENSB_IJNSB_IJSE_NSC_ILi4096EEEEEENSB_IJSL_NSC_ILi512EEEEEENSB_IJS10_NSC_ILi16384EEEEEEEEEEEEEvEENS17_INSA_30SM90_TMA_LOAD_IM2COL_MULTICASTENS19_IS1B_S1D_NSY_INSB_IJNSB_IJSL_SD_EEES1H_S1I_EEENSB_IJS1L_S1N_NSB_IJS10_NSC_ILi8192EEEEEEEEEEEEEvEEEENS_8epilogue10collective6detail29Sm90TmaWarpSpecializedAdapterINS25_15DefaultEpilogueISO_NSB_IJlNSB_IJSE_lllEEES10_EEES2A_NS24_6thread17LinearCombinationISO_Li1EffLNS2B_9ScaleType4KindE0ELNS_15FloatRoundStyleE2ESO_EENS_4gemm15EpilogueDefaultEEEEEvvEEEEvNT_6ParamsE --------------------------
	.section	.text._ZN7cutlass13device_kernelINS_4conv6kernel13ConvUniversalINS1_16ConvProblemShapeILNS1_8OperatorE2ELi3EEENS1_10collective14CollectiveConvINS1_46MainloopSm90TmaGmmaWarpSpecializedImplicitGemmILS5_2ELi4ELi3EN4cute5tupleIJNSA_1CILi2EEENSC_ILi1EEESE_EEENS1_36KernelImplicitTmaWarpSpecializedSm90ELi1EEENSB_IJNSC_ILi256EEENSB_IJNSC_ILi128EEEEEENSB_IJNSC_ILi64EEEEEEEEENS_10bfloat16_tESO_NSA_8TiledMMAINSA_8MMA_AtomIJNSA_4SM904GMMA28MMA_64x128x16_F32BF16BF16_SSILNSS_5MajorE1ELSU_1ELNSS_7ScaleInE1ELSV_1EEEEEENSA_6LayoutINSB_IJSE_SE_SE_EEENSB_IJNSC_ILi0EEES10_S10_EEEEENSB_IJNSA_10UnderscoreES13_S13_EEEEENS7_6detail26Sm90ImplicitGemmTileTraitsINSA_13SM90_TMA_LOADENSA_14ComposedLayoutINSA_7SwizzleILi3ELi4ELi3EEENSA_18smem_ptr_flag_bitsILi16EEENSY_INSB_IJNSB_IJSL_NSC_ILi4EEEEEENSB_IJNSC_ILi8EEES1G_EEENSB_IJSE_S1E_EEEEEENSB_IJNSB_IJSE_NSC_ILi4096EEEEEENSB_IJSL_NSC_ILi512EEEEEENSB_IJS10_NSC_ILi16384EEEEEEEEEEEEEvEENS17_INSA_30SM90_TMA_LOAD_IM2COL_MULTICASTENS19_IS1B_S1D_NSY_INSB_IJNSB_IJSL_SD_EEES1H_S1I_EEENSB_IJS1L_S1N_NSB_IJS10_NSC_ILi8192EEEEEEEEEEEEEvEEEENS_8epilogue10collective6detail29Sm90TmaWarpSpecializedAdapterINS25_15DefaultEpilogueISO_NSB_IJlNSB_IJSE_lllEEES10_EEES2A_NS24_6thread17LinearCombinationISO_Li1EffLNS2B_9ScaleType4KindE0ELNS_15FloatRoundStyleE2ESO_EENS_4gemm15EpilogueDefaultEEEEEvvEEEEvNT_6ParamsE,"ax",@progbits
	.align	128
.text._ZN7cutlass13device_kernelINS_4conv6kernel13ConvUniversalINS1_16ConvProblemShapeILNS1_8OperatorE2ELi3EEENS1_10collective14CollectiveConvINS1_46MainloopSm90TmaGmmaWarpSpecializedImplicitGemmILS5_2ELi4ELi3EN4cute5tupleIJNSA_1CILi2EEENSC_ILi1EEESE_EEENS1_36KernelImplicitTmaWarpSpecializedSm90ELi1EEENSB_IJNSC_ILi256EEENSB_IJNSC_ILi128EEEEEENSB_IJNSC_ILi64EEEEEEEEENS_10bfloat16_tESO_NSA_8TiledMMAINSA_8MMA_AtomIJNSA_4SM904GMMA28MMA_64x128x16_F32BF16BF16_SSILNSS_5MajorE1ELSU_1ELNSS_7ScaleInE1ELSV_1EEEEEENSA_6LayoutINSB_IJSE_SE_SE_EEENSB_IJNSC_ILi0EEES10_S10_EEEEENSB_IJNSA_10UnderscoreES13_S13_EEEEENS7_6detail26Sm90ImplicitGemmTileTraitsINSA_13SM90_TMA_LOADENSA_14ComposedLayoutINSA_7SwizzleILi3ELi4ELi3EEENSA_18smem_ptr_flag_bitsILi16EEENSY_INSB_IJNSB_IJSL_NSC_ILi4EEEEEENSB_IJNSC_ILi8EEES1G_EEENSB_IJSE_S1E_EEEEEENSB_IJNSB_IJSE_NSC_ILi4096EEEEEENSB_IJSL_NSC_ILi512EEEEEENSB_IJS10_NSC_ILi16384EEEEEEEEEEEEEvEENS17_INSA_30SM90_TMA_LOAD_IM2COL_MULTICASTENS19_IS1B_S1D_NSY_INSB_IJNSB_IJSL_SD_EEES1H_S1I_EEENSB_IJS1L_S1N_NSB_IJS10_NSC_ILi8192EEEEEEEEEEEEEvEEEENS_8epilogue10collective6detail29Sm90TmaWarpSpecializedAdapterINS25_15DefaultEpilogueISO_NSB_IJlNSB_IJSE_lllEEES10_EEES2A_NS24_6thread17LinearCombinationISO_Li1EffLNS2B_9ScaleType4KindE0ELNS_15FloatRoundStyleE2ESO_EENS_4gemm15EpilogueDefaultEEEEEvvEEEEvNT_6ParamsE:
        .type           _ZN7cutlass13device_kernelINS_4conv6kernel13ConvUniversalINS1_16ConvProblemShapeILNS1_8OperatorE2ELi3EEENS1_10collective14CollectiveConvINS1_46MainloopSm90TmaGmmaWarpSpecializedImplicitGemmILS5_2ELi4ELi3EN4cute5tupleIJNSA_1CILi2EEENSC_ILi1EEESE_EEENS1_36KernelImplicitTmaWarpSpecializedSm90ELi1EEENSB_IJNSC_ILi256EEENSB_IJNSC_ILi128EEEEEENSB_IJNSC_ILi64EEEEEEEEENS_10bfloat16_tESO_NSA_8TiledMMAINSA_8MMA_AtomIJNSA_4SM904GMMA28MMA_64x128x16_F32BF16BF16_SSILNSS_5MajorE1ELSU_1ELNSS_7ScaleInE1ELSV_1EEEEEENSA_6LayoutINSB_IJSE_SE_SE_EEENSB_IJNSC_ILi0EEES10_S10_EEEEENSB_IJNSA_10UnderscoreES13_S13_EEEEENS7_6detail26Sm90ImplicitGemmTileTraitsINSA_13SM90_TMA_LOADENSA_14ComposedLayoutINSA_7SwizzleILi3ELi4ELi3EEENSA_18smem_ptr_flag_bitsILi16EEENSY_INSB_IJNSB_IJSL_NSC_ILi4EEEEEENSB_IJNSC_ILi8EEES1G_EEENSB_IJSE_S1E_EEEEEENSB_IJNSB_IJSE_NSC_ILi4096EEEEEENSB_IJSL_NSC_ILi512EEEEEENSB_IJS10_NSC_ILi16384EEEEEEEEEEEEEvEENS17_INSA_30SM90_TMA_LOAD_IM2COL_MULTICASTENS19_IS1B_S1D_NSY_INSB_IJNSB_IJSL_SD_EEES1H_S1I_EEENSB_IJS1L_S1N_NSB_IJS10_NSC_ILi8192EEEEEEEEEEEEEvEEEENS_8epilogue10collective6detail29Sm90TmaWarpSpecializedAdapterINS25_15DefaultEpilogueISO_NSB_IJlNSB_IJSE_lllEEES10_EEES2A_NS24_6thread17LinearCombinationISO_Li1EffLNS2B_9ScaleType4KindE0ELNS_15FloatRoundStyleE2ESO_EENS_4gemm15EpilogueDefaultEEEEEvvEEEEvNT_6ParamsE,@function
        .size           _ZN7cutlass13device_kernelINS_4conv6kernel13ConvUniversalINS1_16ConvProblemShapeILNS1_8OperatorE2ELi3EEENS1_10collective14CollectiveConvINS1_46MainloopSm90TmaGmmaWarpSpecializedImplicitGemmILS5_2ELi4ELi3EN4cute5tupleIJNSA_1CILi2EEENSC_ILi1EEESE_EEENS1_36KernelImplicitTmaWarpSpecializedSm90ELi1EEENSB_IJNSC_ILi256EEENSB_IJNSC_ILi128EEEEEENSB_IJNSC_ILi64EEEEEEEEENS_10bfloat16_tESO_NSA_8TiledMMAINSA_8MMA_AtomIJNSA_4SM904GMMA28MMA_64x128x16_F32BF16BF16_SSILNSS_5MajorE1ELSU_1ELNSS_7ScaleInE1ELSV_1EEEEEENSA_6LayoutINSB_IJSE_SE_SE_EEENSB_IJNSC_ILi0EEES10_S10_EEEEENSB_IJNSA_10UnderscoreES13_S13_EEEEENS7_6detail26Sm90ImplicitGemmTileTraitsINSA_13SM90_TMA_LOADENSA_14ComposedLayoutINSA_7SwizzleILi3ELi4ELi3EEENSA_18smem_ptr_flag_bitsILi16EEENSY_INSB_IJNSB_IJSL_NSC_ILi4EEEEEENSB_IJNSC_ILi8EEES1G_EEENSB_IJSE_S1E_EEEEEENSB_IJNSB_IJSE_NSC_ILi4096EEEEEENSB_IJSL_NSC_ILi512EEEEEENSB_IJS10_NSC_ILi16384EEEEEEEEEEEEEvEENS17_INSA_30SM90_TMA_LOAD_IM2COL_MULTICASTENS19_IS1B_S1D_NSY_INSB_IJNSB_IJSL_SD_EEES1H_S1I_EEENSB_IJS1L_S1N_NSB_IJS10_NSC_ILi8192EEEEEEEEEEEEEvEEEENS_8epilogue10collective6detail29Sm90TmaWarpSpecializedAdapterINS25_15DefaultEpilogueISO_NSB_IJlNSB_IJSE_lllEEES10_EEES2A_NS24_6thread17LinearCombinationISO_Li1EffLNS2B_9ScaleType4KindE0ELNS_15FloatRoundStyleE2ESO_EENS_4gemm15EpilogueDefaultEEEEEvvEEEEvNT_6ParamsE,(.L_x_541 - _ZN7cutlass13device_kernelINS_4conv6kernel13ConvUniversalINS1_16ConvProblemShapeILNS1_8OperatorE2ELi3EEENS1_10collective14CollectiveConvINS1_46MainloopSm90TmaGmmaWarpSpecializedImplicitGemmILS5_2ELi4ELi3EN4cute5tupleIJNSA_1CILi2EEENSC_ILi1EEESE_EEENS1_36KernelImplicitTmaWarpSpecializedSm90ELi1EEENSB_IJNSC_ILi256EEENSB_IJNSC_ILi128EEEEEENSB_IJNSC_ILi64EEEEEEEEENS_10bfloat16_tESO_NSA_8TiledMMAINSA_8MMA_AtomIJNSA_4SM904GMMA28MMA_64x128x16_F32BF16BF16_SSILNSS_5MajorE1ELSU_1ELNSS_7ScaleInE1ELSV_1EEEEEENSA_6LayoutINSB_IJSE_SE_SE_EEENSB_IJNSC_ILi0EEES10_S10_EEEEENSB_IJNSA_10UnderscoreES13_S13_EEEEENS7_6detail26Sm90ImplicitGemmTileTraitsINSA_13SM90_TMA_LOADENSA_14ComposedLayoutINSA_7SwizzleILi3ELi4ELi3EEENSA_18smem_ptr_flag_bitsILi16EEENSY_INSB_IJNSB_IJSL_NSC_ILi4EEEEEENSB_IJNSC_ILi8EEES1G_EEENSB_IJSE_S1E_EEEEEENSB_IJNSB_IJSE_NSC_ILi4096EEEEEENSB_IJSL_NSC_ILi512EEEEEENSB_IJS10_NSC_ILi16384EEEEEEEEEEEEEvEENS17_INSA_30SM90_TMA_LOAD_IM2COL_MULTICASTENS19_IS1B_S1D_NSY_INSB_IJNSB_IJSL_SD_EEES1H_S1I_EEENSB_IJS1L_S1N_NSB_IJS10_NSC_ILi8192EEEEEEEEEEEEEvEEEENS_8epilogue10collective6detail29Sm90TmaWarpSpecializedAdapterINS25_15DefaultEpilogueISO_NSB_IJlNSB_IJSE_lllEEES10_EEES2A_NS24_6thread17LinearCombinationISO_Li1EffLNS2B_9ScaleType4KindE0ELNS_15FloatRoundStyleE2ESO_EENS_4gemm15EpilogueDefaultEEEEEvvEEEEvNT_6ParamsE)
        .other          _ZN7cutlass13device_kernelINS_4conv6kernel13ConvUniversalINS1_16ConvProblemShapeILNS1_8OperatorE2ELi3EEENS1_10collective14CollectiveConvINS1_46MainloopSm90TmaGmmaWarpSpecializedImplicitGemmILS5_2ELi4ELi3EN4cute5tupleIJNSA_1CILi2EEENSC_ILi1EEESE_EEENS1_36KernelImplicitTmaWarpSpecializedSm90ELi1EEENSB_IJNSC_ILi256EEENSB_IJNSC_ILi128EEEEEENSB_IJNSC_ILi64EEEEEEEEENS_10bfloat16_tESO_NSA_8TiledMMAINSA_8MMA_AtomIJNSA_4SM904GMMA28MMA_64x128x16_F32BF16BF16_SSILNSS_5MajorE1ELSU_1ELNSS_7ScaleInE1ELSV_1EEEEEENSA_6LayoutINSB_IJSE_SE_SE_EEENSB_IJNSC_ILi0EEES10_S10_EEEEENSB_IJNSA_10UnderscoreES13_S13_EEEEENS7_6detail26Sm90ImplicitGemmTileTraitsINSA_13SM90_TMA_LOADENSA_14ComposedLayoutINSA_7SwizzleILi3ELi4ELi3EEENSA_18smem_ptr_flag_bitsILi16EEENSY_INSB_IJNSB_IJSL_NSC_ILi4EEEEEENSB_IJNSC_ILi8EEES1G_EEENSB_IJSE_S1E_EEEEEENSB_IJNSB_IJSE_NSC_ILi4096EEEEEENSB_IJSL_NSC_ILi512EEEEEENSB_IJS10_NSC_ILi16384EEEEEEEEEEEEEvEENS17_INSA_30SM90_TMA_LOAD_IM2COL_MULTICASTENS19_IS1B_S1D_NSY_INSB_IJNSB_IJSL_SD_EEES1H_S1I_EEENSB_IJS1L_S1N_NSB_IJS10_NSC_ILi8192EEEEEEEEEEEEEvEEEENS_8epilogue10collective6detail29Sm90TmaWarpSpecializedAdapterINS25_15DefaultEpilogueISO_NSB_IJlNSB_IJSE_lllEEES10_EEES2A_NS24_6thread17LinearCombinationISO_Li1EffLNS2B_9ScaleType4KindE0ELNS_15FloatRoundStyleE2ESO_EENS_4gemm15EpilogueDefaultEEEEEvvEEEEvNT_6ParamsE,@"STO_CUDA_ENTRY STV_DEFAULT"
_ZN7cutlass13device_kernelINS_4conv6kernel13ConvUniversalINS1_16ConvProblemShapeILNS1_8OperatorE2ELi3EEENS1_10collective14CollectiveConvINS1_46MainloopSm90TmaGmmaWarpSpecializedImplicitGemmILS5_2ELi4ELi3EN4cute5tupleIJNSA_1CILi2EEENSC_ILi1EEESE_EEENS1_36KernelImplicitTmaWarpSpecializedSm90ELi1EEENSB_IJNSC_ILi256EEENSB_IJNSC_ILi128EEEEEENSB_IJNSC_ILi64EEEEEEEEENS_10bfloat16_tESO_NSA_8TiledMMAINSA_8MMA_AtomIJNSA_4SM904GMMA28MMA_64x128x16_F32BF16BF16_SSILNSS_5MajorE1ELSU_1ELNSS_7ScaleInE1ELSV_1EEEEEENSA_6LayoutINSB_IJSE_SE_SE_EEENSB_IJNSC_ILi0EEES10_S10_EEEEENSB_IJNSA_10UnderscoreES13_S13_EEEEENS7_6detail26Sm90ImplicitGemmTileTraitsINSA_13SM90_TMA_LOADENSA_14ComposedLayoutINSA_7SwizzleILi3ELi4ELi3EEENSA_18smem_ptr_flag_bitsILi16EEENSY_INSB_IJNSB_IJSL_NSC_ILi4EEEEEENSB_IJNSC_ILi8EEES1G_EEENSB_IJSE_S1E_EEEEEENSB_IJNSB_IJSE_NSC_ILi4096EEEEEENSB_IJSL_NSC_ILi512EEEEEENSB_IJS10_NSC_ILi16384EEEEEEEEEEEEEvEENS17_INSA_30SM90_TMA_LOAD_IM2COL_MULTICASTENS19_IS1B_S1D_NSY_INSB_IJNSB_IJSL_SD_EEES1H_S1I_EEENSB_IJS1L_S1N_NSB_IJS10_NSC_ILi8192EEEEEEEEEEEEEvEEEENS_8epilogue10collective6detail29Sm90TmaWarpSpecializedAdapterINS25_15DefaultEpilogueISO_NSB_IJlNSB_IJSE_lllEEES10_EEES2A_NS24_6thread17LinearCombinationISO_Li1EffLNS2B_9ScaleType4KindE0ELNS_15FloatRoundStyleE2ESO_EENS_4gemm15EpilogueDefaultEEEEEvvEEEEvNT_6ParamsE:
[----:B------:R-:W0:Y:S01]  /*0000*/  LDC R1, c[0x0][0x28] ;  /* 0x00000a00ff017b82 */ /* 0x000e220000000800 */
[----:B------:R-:W1:Y:S01]  /*0010*/  S2R R6, SR_TID.X ;  /* 0x0000000000067919 */ /* 0x000e620000002100 */
[----:B------:R-:W-:Y:S01]  /*0020*/  ELECT P0, URZ, PT ;  /* 0x00000000003f782f */ /* 0x000fe20003800000 */
[----:B------:R-:W-:Y:S01]  /*0030*/  BSSY B0, `(.L_x_0) ;  /* 0x0000015000007945 */ /* 0x000fe20003800000 */
[----:B0-----:R-:W-:Y:S01]  /*0040*/  VIADD R1, R1, 0xfffffc10 ;  /* 0xfffffc1001017836 */ /* 0x001fe20000000000 */
[----:B-1----:R-:W-:-:S05]  /*0050*/  SHF.R.U32.HI R0, RZ, 0x5, R6 ;  /* 0x00000005ff007819 */ /* 0x002fca0000011606 */
[----:B------:R-:W0:Y:S02]  /*0060*/  SHFL.IDX PT, R2, R0, RZ, 0x1f ;  /* 0x00001fff00027589 */ /* 0x000e2400000e0000 */
[----:B0-----:R-:W-:Y:S02]  /*0070*/  R2UR UR9, R2 ;  /* 0x00000000020972ca */ /* 0x001fe400000e0000 */
[----:B------:R-:W-:-:S06]  /*0080*/  SHF.R.U32.HI R2, RZ, 0x7, R6 ;  /* 0x00000007ff027819 */ /* 0x000fcc0000011606 */
[----:B------:R-:W0:Y:S05]  /*0090*/  SHFL.IDX PT, R2, R2, RZ, 0x1f ;  /* 0x00001fff02027589 */ /* 0x000e2a00000e0000 */
[----:B------:R-:W-:Y:S02]  /*00a0*/  USHF.R.S32.HI UR4, URZ, 0x1f, UR9 ;  /* 0x0000001f3f047899 */ /* 0x000fe40008011409 */
[----:B------:R-:W-:Y:S02]  /*00b0*/  ISETP.NE.OR P0, PT, RZ, UR9, !P0 ;  /* 0x00000009ff007c0c */ /* 0x000fe4000c705670 */
[----:B------:R-:W-:-:S04]  /*00c0*/  ULEA.HI UR4, UR4, UR9, URZ, 0x2 ;  /* 0x0000000904047291 */ /* 0x000fc8000f8f103f */
[----:B------:R-:W-:-:S04]  /*00d0*/  ULOP3.LUT UR4, UR4, 0xfffffffc, URZ, 0xc0, !UPT ;  /* 0xfffffffc04047892 */ /* 0x000fc8000f8ec03f */
[----:B------:R-:W-:-:S03]  /*00e0*/  UIADD3 UR9, UR9, -UR4, URZ ;  /* 0x8000000409097290 */ /* 0x000fc6000fffe03f */
[----:B------:R-:W-:Y:S09]  /*00f0*/  @P0 BRA `(.L_x_1) ;  /* 0x0000000000200947 */ /* 0x000ff20003800000 */
[----:B------:R-:W-:Y:S02]  /*0100*/  ULDC.64 UR4, c[0x0][0x198] ;  /* 0x0000660000047ab9 */ /* 0x000fe40000000a00 */
[----:B------:R-:W-:Y:S02]  /*0110*/  UIADD3 UR6, UP0, UR4, 0xf0, URZ ;  /* 0x000000f004067890 */ /* 0x000fe4000ff1e03f */
[----:B------:R-:W-:Y:S02]  /*0120*/  UIADD3 UR4, UP1, UR4, 0x1f0, URZ ;  /* 0x000001f004047890 */ /* 0x000fe4000ff3e03f */
[----:B------:R-:W-:Y:S02]  /*0130*/  UIADD3.X UR7, URZ, UR5, URZ, UP0, !UPT ;  /* 0x000000053f077290 */ /* 0x000fe400087fe43f */
[----:B------:R-:W-:-:S07]  /*0140*/  UIADD3.X UR5, URZ, UR5, URZ, UP1, !UPT ;  /* 0x000000053f057290 */ /* 0x000fce0008ffe43f */
[----:B------:R1:W-:Y:S02]  /*0150*/  UTMACCTL.PF [UR6] ;  /* 0x00000000060079b9 */ /* 0x0003e40008040000 */
[----:B------:R1:W-:Y:S02]  /*0160*/  UTMACCTL.PF [UR4] ;  /* 0x00000000040079b9 */ /* 0x0003e40008040000 */
[----:B-1----:R-:W-:Y:S01]  /*0170*/  NOP ;  /* 0x0000000000007918 */ /* 0x002fe20000000000 */
.L_x_1:
[----:B------:R-:W-:Y:S05]  /*0180*/  BSYNC B0 ;  /* 0x0000000000007941 */ /* 0x000fea0003800000 */
.L_x_0:
[----:B------:R-:W1:Y:S01]  /*0190*/  SHFL.IDX PT, R0, R0, RZ, 0x1f ;  /* 0x00001fff00007589 */ /* 0x000e6200000e0000 */
[----:B0-----:R-:W-:Y:S02]  /*01a0*/  R2UR UR12, R2 ;  /* 0x00000000020c72ca */ /* 0x001fe400000e0000 */
[----:B------:R-:W-:Y:S01]  /*01b0*/  SHF.R.S32.HI R3, RZ, 0x1f, R6 ;  /* 0x0000001fff037819 */ /* 0x000fe20000011406 */
[----:B------:R-:W0:Y:S03]  /*01c0*/  S2R R7, SR_CTAID.X ;  /* 0x0000000000077919 */ /* 0x000e260000002500 */
[----:B------:R-:W-:-:S04]  /*01d0*/  LEA.HI R3, R3, R6, RZ, 0x7 ;  /* 0x0000000603037211 */ /* 0x000fc800078f38ff */
[----:B------:R-:W-:-:S03]  /*01e0*/  LOP3.LUT R3, R3, 0xffffff80, RZ, 0xc0, !PT ;  /* 0xffffff8003037812 */ /* 0x000fc600078ec0ff */
[----:B------:R-:W-:Y:S02]  /*01f0*/  ULOP3.LUT UP0, URZ, UR12, UR9, URZ, 0xfc, !UPT ;  /* 0x000000090c3f7292 */ /* 0x000fe4000f80fc3f */
[----:B------:R-:W-:Y:S01]  /*0200*/  UISETP.NE.AND UP1, UPT, UR12, 0x1, UPT ;  /* 0x000000010c00788c */ /* 0x000fe2000bf25270 */
[----:B------:R-:W-:Y:S01]  /*0210*/  IMAD.IADD R9, R6, 0x1, -R3 ;  /* 0x0000000106097824 */ /* 0x000fe200078e0a03 */
[----:B------:R-:W-:-:S04]  /*0220*/  USEL UR6, URZ, 0x1, UP0 ;  /* 0x000000013f067887 */ /* 0x000fc80008000000 */
[----:B------:R-:W-:Y:S01]  /*0230*/  USEL UR6, UR6, 0x2, UP1 ;  /* 0x0000000206067887 */ /* 0x000fe20008800000 */
[----:B-1----:R-:W-:-:S13]  /*0240*/  ISETP.NE.AND P0, PT, R0, RZ, PT ;  /* 0x000000ff0000720c */ /* 0x002fda0003f05270 */
[----:B0-----:R-:W-:Y:S05]  /*0250*/  @P0 BRA `(.L_x_2) ;  /* 0x0000000000580947 */ /* 0x001fea0003800000 */
[----:B------:R-:W0:Y:S01]  /*0260*/  S2UR UR7, SR_CgaCtaId ;  /* 0x00000000000779c3 */ /* 0x000e220000008800 */
[----:B------:R-:W-:Y:S01]  /*0270*/  UMOV UR4, 0x400 ;  /* 0x0000040000047882 */ /* 0x000fe20000000000 */
[----:B------:R-:W-:Y:S01]  /*0280*/  UMOV UR5, 0x1 ;  /* 0x0000000100057882 */ /* 0x000fe20000000000 */
[----:B------:R-:W-:Y:S01]  /*0290*/  UMOV UR10, 0x2 ;  /* 0x00000002000a7882 */ /* 0x000fe20000000000 */
[----:B------:R-:W-:Y:S01]  /*02a0*/  ELECT P0, URZ, PT ;  /* 0x00000000003f782f */ /* 0x000fe20003800000 */
[----:B------:R-:W-:-:S04]  /*02b0*/  UIADD3 UR10, -UR10, 0x100000, URZ ;  /* 0x001000000a0a7890 */ /* 0x000fc8000fffe13f */
[----:B------:R-:W-:Y:S02]  /*02c0*/  USHF.L.U32 UR11, UR10, 0xb, URZ ;  /* 0x0000000b0a0b7899 */ /* 0x000fe4000800063f */
[----:B------:R-:W-:Y:S02]  /*02d0*/  USHF.L.U32 UR10, UR10, 0x1, URZ ;  /* 0x000000010a0a7899 */ /* 0x000fe4000800063f */
[----:B0-----:R-:W-:Y:S02]  /*02e0*/  ULEA UR7, UR7, UR4, 0x18 ;  /* 0x0000000407077291 */ /* 0x001fe4000f8ec03f */
[----:B------:R-:W-:-:S04]  /*02f0*/  UIADD3 UR4, -UR5, 0x100000, URZ ;  /* 0x0010000005047890 */ /* 0x000fc8000fffe13f */
[----:B------:R-:W-:Y:S02]  /*0300*/  USHF.L.U32 UR5, UR4, 0xb, URZ ;  /* 0x0000000b04057899 */ /* 0x000fe4000800063f */
[----:B------:R-:W-:Y:S01]  /*0310*/  USHF.L.U32 UR4, UR4, 0x1, URZ ;  /* 0x0000000104047899 */ /* 0x000fe2000800063f */
[----:B------:R-:W0:Y:S11]  /*0320*/  FENCE.VIEW.ASYNC.S ;  /* 0x00000000000073c6 */ /* 0x000e360000000000 */
[----:B0-----:R0:W1:Y:S01]  /*0330*/  SYNCS.EXCH.64 URZ, [UR7+0x30000], UR4 ;  /* 0x03000004073f75b2 */ /* 0x0010620008000100 */
[----:B------:R0:W2:Y:S01]  /*0340*/  SYNCS.EXCH.64 URZ, [UR7+0x30020], UR10 ;  /* 0x0300200a073f75b2 */ /* 0x0000a20008000100 */
[----:B------:R0:W3:Y:S01]  /*0350*/  SYNCS.EXCH.64 URZ, [UR7+0x30008], UR4 ;  /* 0x03000804073f75b2 */ /* 0x0000e20008000100 */
[----:B------:R0:W4:Y:S01]  /*0360*/  SYNCS.EXCH.64 URZ, [UR7+0x30028], UR10 ;  /* 0x0300280a073f75b2 */ /* 0x0001220008000100 */
[----:B------:R0:W0:Y:S01]  /*0370*/  SYNCS.EXCH.64 URZ, [UR7+0x30010], UR4 ;  /* 0x03001004073f75b2 */ /* 0x0000220008000100 */
[----:B------:R0:W0:Y:S01]  /*0380*/  SYNCS.EXCH.64 URZ, [UR7+0x30030], UR10 ;  /* 0x0300300a073f75b2 */ /* 0x0000220008000100 */
[----:B------:R0:W0:Y:S01]  /*0390*/  SYNCS.EXCH.64 URZ, [UR7+0x30018], UR4 ;  /* 0x03001804073f75b2 */ /* 0x0000220008000100 */
[----:B------:R0:W0:Y:S01]  /*03a0*/  SYNCS.EXCH.64 URZ, [UR7+0x30038], UR10 ;  /* 0x0300380a073f75b2 */ /* 0x0000220008000100 */
[----:B------:R-:W-:Y:S01]  /*03b0*/  NOP ;  /* 0x0000000000007918 */ /* 0x000fe20000000000 */
.L_x_2:
[----:B------:R-:W5:Y:S01]  /*03c0*/  S2UR UR15, SR_CTAID.Y ;  /* 0x00000000000f79c3 */ /* 0x000f620000002600 */
[----:B------:R-:W-:Y:S01]  /*03d0*/  SHF.R.S32.HI R2, RZ, 0x1f, R9 ;  /* 0x0000001fff027819 */ /* 0x000fe20000011409 */
[----:B0-----:R-:W-:Y:S01]  /*03e0*/  ULDC UR4, c[0x0][0x150] ;  /* 0x0000540000047ab9 */ /* 0x001fe20000000800 */
[----:B------:R-:W-:Y:S01]  /*03f0*/  I2FP.F32.U32 R4, R7 ;  /* 0x0000000700047245 */ /* 0x000fe20000201000 */
[----:B------:R-:W-:Y:S01]  /*0400*/  NOP ;  /* 0x0000000000007918 */ /* 0x000fe20000000000 */
[----:B------:R-:W-:Y:S01]  /*0410*/  LEA.HI R2, R2, R9, RZ, 0x3 ;  /* 0x0000000902027211 */ /* 0x000fe200078f18ff */
[----:B------:R-:W-:Y:S01]  /*0420*/  NOP ;  /* 0x0000000000007918 */ /* 0x000fe20000000000 */
[----:B------:R-:W-:Y:S01]  /*0430*/  SHF.R.S32.HI R5, RZ, 0x1f, R0 ;  /* 0x0000001fff057819 */ /* 0x000fe20000011400 */
[----:B------:R-:W-:Y:S01]  /*0440*/  FMUL R4, R4, UR4 ;  /* 0x0000000404047c20 */ /* 0x000fe20008400000 */
[--C-:B------:R-:W-:Y:S01]  /*0450*/  SHF.R.S32.HI R3, RZ, 0x3, R2.reuse ;  /* 0x00000003ff037819 */ /* 0x100fe20000011402 */
[----:B------:R-:W-:Y:S01]  /*0460*/  ULDC UR4, c[0x0][0x154] ;  /* 0x0000550000047ab9 */ /* 0x000fe20000000800 */
[----:B------:R-:W-:-:S02]  /*0470*/  SHF.R.S32.HI R2, RZ, 0x1f, R2 ;  /* 0x0000001fff027819 */ /* 0x000fc40000011402 */
[----:B------:R-:W-:Y:S01]  /*0480*/  LEA.HI R5, R5, R0, RZ, 0x2 ;  /* 0x0000000005057211 */ /* 0x000fe200078f10ff */
[----:B------:R-:W0:Y:S01]  /*0490*/  F2I.U32.TRUNC.NTZ R4, R4 ;  /* 0x0000000400047305 */ /* 0x000e22000020f000 */
[----:B------:R-:W-:Y:S02]  /*04a0*/  LEA.HI R2, R2, R3, RZ, 0x2 ;  /* 0x0000000302027211 */ /* 0x000fe400078f10ff */
[----:B------:R-:W-:Y:S02]  /*04b0*/  LOP3.LUT R5, R5, 0x3ffffffc, RZ, 0xc0, !PT ;  /* 0x3ffffffc05057812 */ /* 0x000fe400078ec0ff */
[----:B------:R-:W-:Y:S02]  /*04c0*/  LOP3.LUT R2, R2, 0xfffffffc, RZ, 0xc0, !PT ;  /* 0xfffffffc02027812 */ /* 0x000fe400078ec0ff */
[----:B------:R-:W-:Y:S01]  /*04d0*/  LOP3.LUT P0, RZ, R9, 0x7, RZ, 0xc0, !PT ;  /* 0x0000000709ff7812 */ /* 0x000fe2000780c0ff */
[----:B------:R-:W-:Y:S01]  /*04e0*/  IMAD.IADD R5, R0, 0x1, -R5 ;  /* 0x0000000100057824 */ /* 0x000fe200078e0a05 */
[----:B-----5:R-:W-:Y:S01]  /*04f0*/  I2FP.F32.U32 R8, UR15 ;  /* 0x0000000f00087c45 */ /* 0x020fe20008201000 */
[----:B------:R-:W-:-:S04]  /*0500*/  IMAD.IADD R2, R3, 0x1, -R2 ;  /* 0x0000000103027824 */ /* 0x000fc800078e0a02 */
[----:B------:R-:W-:Y:S01]  /*0510*/  FMUL R8, R8, UR4 ;  /* 0x0000000408087c20 */ /* 0x000fe20008400000 */
[----:B------:R-:W-:Y:S01]  /*0520*/  IMAD R5, R5, 0x4, R2 ;  /* 0x0000000405057824 */ /* 0x000fe200078e0202 */
[----:B------:R-:W-:Y:S01]  /*0530*/  ULDC UR4, c[0x0][0x144] ;  /* 0x0000510000047ab9 */ /* 0x000fe20000000800 */
[----:B0-----:R-:W-:Y:S02]  /*0540*/  IMAD.MOV R2, RZ, RZ, -R4 ;  /* 0x000000ffff027224 */ /* 0x001fe400078e0a04 */
[----:B------:R-:W-:Y:S01]  /*0550*/  IMAD.MOV.U32 R4, RZ, RZ, 0x1 ;  /* 0x00000001ff047424 */ /* 0x000fe200078e00ff */
[----:B------:R-:W0:Y:S01]  /*0560*/  F2I.U32.TRUNC.NTZ R8, R8 ;  /* 0x0000000800087305 */ /* 0x000e22000020f000 */
[----:B------:R-:W-:Y:S01]  /*0570*/  LEA.HI R0, R5, R5, RZ, 0x1 ;  /* 0x0000000505007211 */ /* 0x000fe200078f08ff */
[----:B------:R-:W-:Y:S02]  /*0580*/  IMAD R3, R2, UR4, R7 ;  /* 0x0000000402037c24 */ /* 0x000fe4000f8e0207 */
[----:B------:R-:W5:Y:S01]  /*0590*/  LDC R2, c[0x0][0x140] ;  /* 0x00005000ff027b82 */ /* 0x000f620000000800 */
[----:B------:R-:W-:-:S05]  /*05a0*/  LOP3.LUT R0, R0, 0xfffffffe, RZ, 0xc0, !PT ;  /* 0xfffffffe00007812 */ /* 0x000fca00078ec0ff */
[----:B------:R-:W-:Y:S01]  /*05b0*/  IMAD.IADD R0, R5, 0x1, -R0 ;  /* 0x0000000105007824 */ /* 0x000fe200078e0a00 */
[----:B0-----:R-:W-:-:S04]  /*05c0*/  R2UR UR4, R8 ;  /* 0x00000000080472ca */ /* 0x001fc800000e0000 */
[----:B------:R-:W-:Y:S01]  /*05d0*/  ISETP.NE.AND P2, PT, R0, R3, PT ;  /* 0x000000030000720c */ /* 0x000fe20003f45270 */
[----:B------:R-:W-:-:S05]  /*05e0*/  IMAD.SHL.U32 R0, R5, 0x4, RZ ;  /* 0x0000000405007824 */ /* 0x000fca00078e00ff */
[----:B------:R-:W-:-:S04]  /*05f0*/  LOP3.LUT R5, R5, 0xc, R0, 0x78, !PT ;  /* 0x0000000c05057812 */ /* 0x000fc800078e7800 */
[C---:B------:R-:W-:Y:S01]  /*0600*/  ISETP.LT.U32.AND P0, PT, R5.reuse, 0x2, !P0 ;  /* 0x000000020500780c */ /* 0x040fe20004701070 */
[----:B------:R-:W-:Y:S01]  /*0610*/  UIADD3 UR5, -UR4, URZ, URZ ;  /* 0x0000003f04057290 */ /* 0x000fe2000fffe13f */
[----:B-----5:R-:W-:Y:S02]  /*0620*/  ISETP.EQ.U32.AND P1, PT, R2, 0x1, PT ;  /* 0x000000010200780c */ /* 0x020fe40003f22070 */
[----:B------:R-:W-:Y:S01]  /*0630*/  ULDC UR4, c[0x0][0x148] ;  /* 0x0000520000047ab9 */ /* 0x000fe20000000800 */
[----:B------:R-:W-:Y:S01]  /*0640*/  @P2 LEA.HI R0, R5, R5, RZ, 0x1 ;  /* 0x0000000505002211 */ /* 0x000fe200078f08ff */
[----:B------:R-:W-:Y:S01]  /*0650*/  UIMAD UR4, UR4, UR5, UR15 ;  /* 0x00000005040472a4 */ /* 0x000fe2000f8e020f */
[----:B------:R-:W-:Y:S02]  /*0660*/  SEL R3, RZ, 0x1, !P0 ;  /* 0x00000001ff037807 */ /* 0x000fe40004000000 */
[----:B------:R-:W-:-:S04]  /*0670*/  @P2 SHF.R.S32.HI R0, RZ, 0x1, R0 ;  /* 0x00000001ff002819 */ /* 0x000fc80000011400 */
[----:B------:R-:W-:-:S04]  /*0680*/  @P2 ISETP.NE.AND P3, PT, R0, UR4, PT ;  /* 0x0000000400002c0c */ /* 0x000fc8000bf65270 */
[----:B------:R-:W-:-:S04]  /*0690*/  @P2 SEL R4, RZ, 0x1, P3 ;  /* 0x00000001ff042807 */ /* 0x000fc80001800000 */
[----:B------:R-:W-:Y:S01]  /*06a0*/  LOP3.LUT R4, R4, R3, RZ, 0xc0, !PT ;  /* 0x0000000304047212 */ /* 0x000fe200078ec0ff */
[----:B------:R-:W-:Y:S06]  /*06b0*/  @!P1 BRA `(.L_x_3) ;  /* 0x0000000000089947 */ /* 0x000fec0003800000 */
[----:B-1234-:R-:W-:Y:S01]  /*06c0*/  UCGABAR_ARV ;  /* 0x00000000000079c7 */ /* 0x01efe20008000000 */
[----:B------:R-:W-:Y:S05]  /*06d0*/  BRA `(.L_x_4) ;  /* 0x0000000000047947 */ /* 0x000fea0003800000 */
.L_x_3:
[----:B-1234-:R-:W-:Y:S01]  /*06e0*/  NOP ;  /* 0x0000000000007918 */ /* 0x01efe20000000000 */
.L_x_4:
[----:B------:R-:W-:Y:S01]  /*06f0*/  ULDC.64 UR4, c[0x0][0x618] ;  /* 0x0001860000047ab9 */ /* 0x000fe20000000a00 */
[----:B------:R-:W-:Y:S01]  /*0700*/  ULDC.64 UR20, c[0x0][0x208] ;  /* 0x0000820000147ab9 */ /* 0x000fe20000000a00 */
[----:B------:R-:W-:-:S04]  /*0710*/  ISETP.NE.U32.AND P0, PT, RZ, UR4, PT ;  /* 0x00000004ff007c0c */ /* 0x000fc8000bf05070 */
[----:B------:R-:W-:-:S13]  /*0720*/  ISETP.NE.AND.EX P0, PT, RZ, UR5, PT, P0 ;  /* 0x00000005ff007c0c */ /* 0x000fda000bf05300 */
[----:B------:R-:W-:Y:S05]  /*0730*/  @!P0 BRA `(.L_x_5) ;  /* 0x0000000000208947 */ /* 0x000fea0003800000 */
[----:B------:R-:W0:Y:S02]  /*0740*/  LDC.64 R2, c[0x0][0x618] ;  /* 0x00018600ff027b82 */ /* 0x000e240000000a00 */
[----:B0-----:R-:W2:Y:S02]  /*0750*/  LDG.E.64 R2, desc[UR20][R2.64] ;  /* 0x0000001402027981 */ /* 0x001ea4000c1e1b00 */
[----:B--2---:R-:W-:-:S04]  /*0760*/  ISETP.NE.U32.AND P0, PT, R2, RZ, PT ;  /* 0x000000ff0200720c */ /* 0x004fc80003f05070 */
[----:B------:R-:W-:-:S13]  /*0770*/  ISETP.NE.AND.EX P0, PT, R3, RZ, PT, P0 ;  /* 0x000000ff0300720c */ /* 0x000fda0003f05300 */
[----:B------:R-:W-:Y:S05]  /*0780*/  @!P0 BRA `(.L_x_5) ;  /* 0x00000000000c8947 */ /* 0x000fea0003800000 */
[----:B------:R-:W2:Y:S02]  /*0790*/  LD.E R2, desc[UR20][R2.64] ;  /* 0x0000001402027980 */ /* 0x000ea4000c101900 */
[----:B--2---:R-:W-:Y:S01]  /*07a0*/  R2UR UR13, R2 ;  /* 0x00000000020d72ca */ /* 0x004fe200000e0000 */
[----:B------:R-:W-:-:S14]  /*07b0*/  BRA `(.L_x_6) ;  /* 0x0000000000247947 */ /* 0x000fdc0003800000 */
.L_x_5:
[----:B------:R-:W-:Y:S02]  /*07c0*/  ULDC.64 UR4, c[0x0][0x608] ;  /* 0x0001820000047ab9 */ /* 0x000fe40000000a00 */
[----:B------:R-:W-:-:S04]  /*07d0*/  ISETP.NE.U32.AND P0, PT, RZ, UR4, PT ;  /* 0x00000004ff007c0c */ /* 0x000fc8000bf05070 */
[----:B------:R-:W-:-:S13]  /*07e0*/  ISETP.NE.AND.EX P0, PT, RZ, UR5, PT, P0 ;  /* 0x00000005ff007c0c */ /* 0x000fda000bf05300 */
[----:B------:R-:W-:Y:S05]  /*07f0*/  @!P0 BRA `(.L_x_7) ;  /* 0x0000000000108947 */ /* 0x000fea0003800000 */
[----:B------:R-:W0:Y:S02]  /*0800*/  LDC.64 R2, c[0x0][0x608] ;  /* 0x00018200ff027b82 */ /* 0x000e240000000a00 */
[----:B0-----:R-:W2:Y:S02]  /*0810*/  LDG.E R2, desc[UR20][R2.64] ;  /* 0x0000001402027981 */ /* 0x001ea4000c1e1900 */
[----:B--2---:R-:W-:Y:S01]  /*0820*/  R2UR UR13, R2 ;  /* 0x00000000020d72ca */ /* 0x004fe200000e0000 */
[----:B------:R-:W-:-:S14]  /*0830*/  BRA `(.L_x_6) ;  /* 0x0000000000047947 */ /* 0x000fdc0003800000 */
.L_x_7:
[----:B------:R-:W-:-:S05]  /*0840*/  ULDC UR13, c[0x0][0x600] ;  /* 0x00018000000d7ab9 */ /* 0x000fca0000000800 */
.L_x_6:
[----:B------:R-:W-:Y:S02]  /*0850*/  ULDC.64 UR4, c[0x0][0x620] ;  /* 0x0001880000047ab9 */ /* 0x000fe40000000a00 */
        /* <DEDUP_REMOVED lines=11> */
.L_x_8:
        /* <DEDUP_REMOVED lines=8> */
.L_x_10:
[----:B------:R-:W-:-:S05]  /*0990*/  ULDC UR8, c[0x0][0x604] ;  /* 0x0001810000087ab9 */ /* 0x000fca0000000800 */
.L_x_9:
[----:B------:R-:W-:Y:S01]  /*09a0*/  ULDC UR4, c[0x0][0x4d8] ;  /* 0x0001360000047ab9 */ /* 0x000fe20000000800 */
[----:B------:R-:W0:Y:S01]  /*09b0*/  S2R R8, SR_CTAID.Y ;  /* 0x0000000000087919 */ /* 0x000e220000002600 */
[----:B------:R-:W-:Y:S01]  /*09c0*/  UIADD3 UR4, UR4, 0x7f, URZ ;  /* 0x0000007f04047890 */ /* 0x000fe2000fffe03f */
[----:B------:R-:W-:Y:S01]  /*09d0*/  ULDC UR23, c[0x0][0x4dc] ;  /* 0x0001370000177ab9 */ /* 0x000fe20000000800 */
[----:B------:R-:W-:Y:S02]  /*09e0*/  ULDC UR24, c[0x0][0x4e0] ;  /* 0x0001380000187ab9 */ /* 0x000fe40000000800 */
[----:B------:R-:W-:Y:S01]  /*09f0*/  USHF.R.S32.HI UR5, URZ, 0x1f, UR4 ;  /* 0x0000001f3f057899 */ /* 0x000fe20008011404 */
[----:B------:R-:W-:-:S03]  /*0a00*/  IMAD.U32 R10, RZ, RZ, UR23 ;  /* 0x00000017ff0a7e24 */ /* 0x000fc6000f8e00ff */
[----:B------:R-:W-:Y:S02]  /*0a10*/  ULEA.HI UR5, UR5, UR4, URZ, 0x7 ;  /* 0x0000000405057291 */ /* 0x000fe4000f8f383f */
[----:B------:R-:W-:Y:S01]  /*0a20*/  IABS R10, R10 ;  /* 0x0000000a000a7213 */ /* 0x000fe20000000000 */
[----:B------:R-:W-:Y:S01]  /*0a30*/  UMOV UR4, URZ ;  /* 0x0000003f00047c82 */ /* 0x000fe20008000000 */
[----:B------:R-:W-:Y:S02]  /*0a40*/  USHF.R.S32.HI UR10, URZ, 0x7, UR5 ;  /* 0x000000073f0a7899 */ /* 0x000fe40008011405 */
[----:B------:R-:W-:-:S04]  /*0a50*/  R2UR UR16, R10 ;  /* 0x000000000a1072ca */ /* 0x000fc800000e0000 */
[----:B------:R-:W-:-:S05]  /*0a60*/  IMAD.U32 R3, RZ, RZ, UR10 ;  /* 0x0000000aff037e24 */ /* 0x000fca000f8e00ff */
[-C--:B------:R-:W-:Y:S02]  /*0a70*/  IABS R0, R3.reuse ;  /* 0x0000000300007213 */ /* 0x080fe40000000000 */
[----:B------:R-:W-:Y:S02]  /*0a80*/  IABS R3, R3 ;  /* 0x0000000300037213 */ /* 0x000fe40000000000 */
[----:B------:R-:W-:-:S13]  /*0a90*/  R2UR UR14, R0 ;  /* 0x00000000000e72ca */ /* 0x000fda00000e0000 */
[----:B------:R-:W1:Y:S08]  /*0aa0*/  I2F.RP R0, UR14 ;  /* 0x0000000e00007d06 */ /* 0x000e700008209400 */
[----:B-1----:R-:W1:Y:S02]  /*0ab0*/  MUFU.RCP R0, R0 ;  /* 0x0000000000007308 */ /* 0x002e640000001000 */
[----:B-1----:R-:W-:Y:S01]  /*0ac0*/  VIADD R2, R0, 0xffffffe ;  /* 0x0ffffffe00027836 */ /* 0x002fe20000000000 */
[----:B0-----:R-:W-:-:S04]  /*0ad0*/  IABS R0, R8 ;  /* 0x0000000800007213 */ /* 0x001fc80000000000 */
[----:B------:R-:W-:Y:S01]  /*0ae0*/  R2UR UR11, R0 ;  /* 0x00000000000b72ca */ /* 0x000fe200000e0000 */
[----:B------:R-:W0:Y:S08]  /*0af0*/  F2I.FTZ.U32.TRUNC.NTZ R2, R2 ;  /* 0x0000000200027305 */ /* 0x000e30000021f000 */
[----:B------:R-:W1:Y:S01]  /*0b00*/  I2F.RP R0, UR16 ;  /* 0x0000001000007d06 */ /* 0x000e620008209400 */
[----:B0-----:R-:W-:Y:S01]  /*0b10*/  R2UR UR5, R2 ;  /* 0x00000000020572ca */ /* 0x001fe200000e0000 */
[----:B------:R-:W-:-:S06]  /*0b20*/  IMAD.MOV R2, RZ, RZ, -R3 ;  /* 0x000000ffff027224 */ /* 0x000fcc00078e0a03 */
[----:B-1----:R-:W0:Y:S06]  /*0b30*/  MUFU.RCP R0, R0 ;  /* 0x0000000000007308 */ /* 0x002e2c0000001000 */
[----:B------:R-:W-:-:S04]  /*0b40*/  UIADD3 UR7, URZ, -UR5, URZ ;  /* 0x800000053f077290 */ /* 0x000fc8000fffe03f */
[----:B------:R-:W-:-:S04]  /*0b50*/  UIMAD UR7, UR7, UR14, URZ ;  /* 0x0000000e070772a4 */ /* 0x000fc8000f8e023f */
[----:B------:R-:W-:-:S03]  /*0b60*/  UIMAD.WIDE.U32 UR4, UR5, UR7, UR4 ;  /* 0x00000007050472a5 */ /* 0x000fc6000f8e0004 */
[----:B------:R-:W-:Y:S01]  /*0b70*/  R2UR UR7, R2 ;  /* 0x00000000020772ca */ /* 0x000fe200000e0000 */
[----:B------:R-:W-:Y:S01]  /*0b80*/  UIMAD.WIDE.U32 UR4, UR5, UR11, URZ ;  /* 0x0000000b050472a5 */ /* 0x000fe2000f8e003f */
[----:B0-----:R-:W-:-:S06]  /*0b90*/  VIADD R2, R0, 0xffffffe ;  /* 0x0ffffffe00027836 */ /* 0x001fcc0000000000 */
[----:B------:R-:W0:Y:S05]  /*0ba0*/  F2I.FTZ.U32.TRUNC.NTZ R2, R2 ;  /* 0x0000000200027305 */ /* 0x000e2a000021f000 */
[----:B------:R-:W-:-:S04]  /*0bb0*/  UIMAD UR4, UR5, UR7, UR11 ;  /* 0x00000007050472a4 */ /* 0x000fc8000f8e020b */
[----:B------:R-:W-:-:S11]  /*0bc0*/  UISETP.GT.U32.AND UP1, UPT, UR14, UR4, UPT ;  /* 0x000000040e00728c */ /* 0x000fd6000bf24070 */
[----:B------:R-:W-:Y:S02]  /*0bd0*/  @!UP1 UIADD3 UR4, UR4, -UR14, URZ ;  /* 0x8000000e04049290 */ /* 0x000fe4000fffe03f */
[----:B------:R-:W-:Y:S02]  /*0be0*/  @!UP1 UIADD3 UR5, UR5, 0x1, URZ ;  /* 0x0000000105059890 */ /* 0x000fe4000fffe03f */
[----:B------:R-:W-:Y:S02]  /*0bf0*/  UISETP.GE.U32.AND UP0, UPT, UR4, UR14, UPT ;  /* 0x0000000e0400728c */ /* 0x000fe4000bf06070 */
[----:B------:R-:W-:-:S04]  /*0c00*/  ULOP3.LUT UR4, UR15, UR10, URZ, 0x3c, !UPT ;  /* 0x0000000a0f047292 */ /* 0x000fc8000f8e3c3f */
[----:B------:R-:W-:-:S03]  /*0c10*/  UISETP.GE.AND UP1, UPT, UR4, URZ, UPT ;  /* 0x0000003f0400728c */ /* 0x000fc6000bf26270 */
[----:B------:R-:W-:Y:S02]  /*0c20*/  UMOV UR4, URZ ;  /* 0x0000003f00047c82 */ /* 0x000fe40008000000 */
[----:B------:R-:W-:Y:S02]  /*0c30*/  @UP0 UIADD3 UR5, UR5, 0x1, URZ ;  /* 0x0000000105050890 */ /* 0x000fe4000fffe03f */
[----:B------:R-:W-:-:S05]  /*0c40*/  UISETP.NE.AND UP0, UPT, UR10, URZ, UPT ;  /* 0x0000003f0a00728c */ /* 0x000fca000bf05270 */
[----:B------:R-:W-:Y:S01]  /*0c50*/  UMOV UR14, UR5 ;  /* 0x00000005000e7c82 */ /* 0x000fe20008000000 */
[----:B0-----:R-:W-:Y:S01]  /*0c60*/  R2UR UR5, R2 ;  /* 0x00000000020572ca */ /* 0x001fe200000e0000 */
[----:B------:R-:W-:Y:S01]  /*0c70*/  @!UP1 UIADD3 UR14, -UR14, URZ, URZ ;  /* 0x0000003f0e0e9290 */ /* 0x000fe2000fffe13f */
[----:B------:R-:W-:-:S03]  /*0c80*/  IMAD.U32 R2, RZ, RZ, UR24 ;  /* 0x00000018ff027e24 */ /* 0x000fc6000f8e00ff */
[----:B------:R-:W-:Y:S02]  /*0c90*/  @!UP0 ULOP3.LUT UR14, URZ, UR10, URZ, 0x33, !UPT ;  /* 0x0000000a3f0e8292 */ /* 0x000fe4000f8e333f */
[----:B------:R-:W-:-:S04]  /*0ca0*/  IABS R2, R2 ;  /* 0x0000000200027213 */ /* 0x000fc80000000000 */
[----:B------:R-:W-:Y:S01]  /*0cb0*/  IMAD.U32 R0, RZ, RZ, UR14 ;  /* 0x0000000eff007e24 */ /* 0x000fe2000f8e00ff */
[----:B------:R-:W-:Y:S01]  /*0cc0*/  R2UR UR17, R2 ;  /* 0x00000000021172ca */ /* 0x000fe200000e0000 */
[----:B------:R-:W-:-:S03]  /*0cd0*/  UIADD3 UR7, URZ, -UR5, URZ ;  /* 0x800000053f077290 */ /* 0x000fc6000fffe03f */
[----:B------:R-:W-:Y:S01]  /*0ce0*/  IABS R0, R0 ;  /* 0x0000000000007213 */ /* 0x000fe20000000000 */
[----:B------:R-:W-:-:S03]  /*0cf0*/  UIMAD UR7, UR7, UR16, URZ ;  /* 0x00000010070772a4 */ /* 0x000fc6000f8e023f */
[----:B------:R-:W-:Y:S01]  /*0d00*/  R2UR UR11, R0 ;  /* 0x00000000000b72ca */ /* 0x000fe200000e0000 */
[----:B------:R-:W-:-:S04]  /*0d10*/  UIMAD.WIDE.U32 UR4, UR5, UR7, UR4 ;  /* 0x00000007050472a5 */ /* 0x000fc8000f8e0004 */
[----:B------:R-:W0:Y:S08]  /*0d20*/  I2F.RP R0, UR17 ;  /* 0x0000001100007d06 */ /* 0x000e300008209400 */
[----:B------:R-:W-:-:S04]  /*0d30*/  UIMAD.WIDE.U32 UR4, UR5, UR11, URZ ;  /* 0x0000000b050472a5 */ /* 0x000fc8000f8e003f */
[----:B------:R-:W-:Y:S01]  /*0d40*/  UIADD3 UR4, -UR5, URZ, URZ ;  /* 0x0000003f05047290 */ /* 0x000fe2000fffe13f */
[----:B0-----:R-:W0:Y:S03]  /*0d50*/  MUFU.RCP R0, R0 ;  /* 0x0000000000007308 */ /* 0x001e260000001000 */
[----:B------:R-:W-:-:S04]  /*0d60*/  UIMAD UR4, UR16, UR4, UR11 ;  /* 0x00000004100472a4 */ /* 0x000fc8000f8e020b */
[----:B------:R-:W-:-:S11]  /*0d70*/  UISETP.GT.U32.AND UP1, UPT, UR16, UR4, UPT ;  /* 0x000000041000728c */ /* 0x000fd6000bf24070 */
[----:B------:R-:W-:Y:S01]  /*0d80*/  @!UP1 UIADD3 UR4, UR4, -UR16, URZ ;  /* 0x8000001004049290 */ /* 0x000fe2000fffe03f */
[----:B0-----:R-:W-:Y:S01]  /*0d90*/  VIADD R2, R0, 0xffffffe ;  /* 0x0ffffffe00027836 */ /* 0x001fe20000000000 */
[----:B------:R-:W-:Y:S02]  /*0da0*/  @!UP1 UIADD3 UR5, UR5, 0x1, URZ ;  /* 0x0000000105059890 */ /* 0x000fe4000fffe03f */
[----:B------:R-:W-:Y:S02]  /*0db0*/  UISETP.GE.U32.AND UP0, UPT, UR4, UR16, UPT ;  /* 0x000000100400728c */ /* 0x000fe4000bf06070 */
[----:B------:R-:W-:Y:S01]  /*0dc0*/  ULOP3.LUT UR4, UR14, UR23, URZ, 0x3c, !UPT ;  /* 0x000000170e047292 */ /* 0x000fe2000f8e3c3f */
[----:B------:R-:W0:Y:S03]  /*0dd0*/  F2I.FTZ.U32.TRUNC.NTZ R2, R2 ;  /* 0x0000000200027305 */ /* 0x000e26000021f000 */
[----:B------:R-:W-:-:S03]  /*0de0*/  UISETP.GE.AND UP1, UPT, UR4, URZ, UPT ;  /* 0x0000003f0400728c */ /* 0x000fc6000bf26270 */
[----:B------:R-:W-:Y:S02]  /*0df0*/  UMOV UR4, URZ ;  /* 0x0000003f00047c82 */ /* 0x000fe40008000000 */
[----:B------:R-:W-:Y:S02]  /*0e00*/  @UP0 UIADD3 UR5, UR5, 0x1, URZ ;  /* 0x0000000105050890 */ /* 0x000fe4000fffe03f */
[----:B------:R-:W-:-:S05]  /*0e10*/  UISETP.NE.AND UP0, UPT, UR23, URZ, UPT ;  /* 0x0000003f1700728c */ /* 0x000fca000bf05270 */
[----:B------:R-:W-:Y:S01]  /*0e20*/  UMOV UR16, UR5 ;  /* 0x0000000500107c82 */ /* 0x000fe20008000000 */
[----:B0-----:R-:W-:Y:S01]  /*0e30*/  R2UR UR5, R2 ;  /* 0x00000000020572ca */ /* 0x001fe200000e0000 */
[----:B------:R-:W-:-:S04]  /*0e40*/  @!UP1 UIADD3 UR16, -UR16, URZ, URZ ;  /* 0x0000003f10109290 */ /* 0x000fc8000fffe13f */
[----:B------:R-:W-:-:S06]  /*0e50*/  @!UP0 ULOP3.LUT UR16, URZ, UR23, URZ, 0x33, !UPT ;  /* 0x000000173f108292 */ /* 0x000fcc000f8e333f */
[----:B------:R-:W-:Y:S02]  /*0e60*/  IMAD.U32 R0, RZ, RZ, UR16 ;  /* 0x00000010ff007e24 */ /* 0x000fe4000f8e00ff */
[----:B------:R-:W-:-:S03]  /*0e70*/  UIADD3 UR7, URZ, -UR5, URZ ;  /* 0x800000053f077290 */ /* 0x000fc6000fffe03f */
[----:B------:R-:W-:Y:S01]  /*0e80*/  IABS R0, R0 ;  /* 0x0000000000007213 */ /* 0x000fe20000000000 */
[----:B------:R-:W-:-:S03]  /*0e90*/  UIMAD UR7, UR7, UR17, URZ ;  /* 0x00000011070772a4 */ /* 0x000fc6000f8e023f */
[----:B------:R-:W-:Y:S01]  /*0ea0*/  R2UR UR11, R0 ;  /* 0x00000000000b72ca */ /* 0x000fe200000e0000 */
[----:B------:R-:W-:-:S12]  /*0eb0*/  UIMAD.WIDE.U32 UR4, UR5, UR7, UR4 ;  /* 0x00000007050472a5 */ /* 0x000fd8000f8e0004 */
[----:B------:R-:W-:-:S04]  /*0ec0*/  UIMAD.WIDE.U32 UR4, UR5, UR11, URZ ;  /* 0x0000000b050472a5 */ /* 0x000fc8000f8e003f */
[----:B------:R-:W-:-:S04]  /*0ed0*/  UIADD3 UR4, -UR5, URZ, URZ ;  /* 0x0000003f05047290 */ /* 0x000fc8000fffe13f */
[----:B------:R-:W-:-:S04]  /*0ee0*/  UIMAD UR4, UR17, UR4, UR11 ;  /* 0x00000004110472a4 */ /* 0x000fc8000f8e020b */
[----:B------:R-:W-:-:S11]  /*0ef0*/  UISETP.GT.U32.AND UP1, UPT, UR17, UR4, UPT ;  /* 0x000000041100728c */ /* 0x000fd6000bf24070 */
[----:B------:R-:W-:Y:S02]  /*0f00*/  @!UP1 UIADD3 UR4, UR4, -UR17, URZ ;  /* 0x8000001104049290 */ /* 0x000fe4000fffe03f */
[----:B------:R-:W-:Y:S02]  /*0f10*/  @!UP1 UIADD3 UR5, UR5, 0x1, URZ ;  /* 0x0000000105059890 */ /* 0x000fe4000fffe03f */
[----:B------:R-:W-:Y:S02]  /*0f20*/  UISETP.GE.U32.AND UP0, UPT, UR4, UR17, UPT ;  /* 0x000000110400728c */ /* 0x000fe4000bf06070 */
[----:B------:R-:W-:-:S04]  /*0f30*/  ULOP3.LUT UR4, UR16, UR24, URZ, 0x3c, !UPT ;  /* 0x0000001810047292 */ /* 0x000fc8000f8e3c3f */
[----:B------:R-:W-:Y:S02]  /*0f40*/  UISETP.GE.AND UP1, UPT, UR4, URZ, UPT ;  /* 0x0000003f0400728c */ /* 0x000fe4000bf26270 */
[----:B------:R-:W-:-:S03]  /*0f50*/  UIADD3 UR4, -UR14, URZ, URZ ;  /* 0x0000003f0e047290 */ /* 0x000fc6000fffe13f */
[----:B------:R-:W-:Y:S02]  /*0f60*/  @UP0 UIADD3 UR5, UR5, 0x1, URZ ;  /* 0x0000000105050890 */ /* 0x000fe4000fffe03f */
[----:B------:R-:W-:Y:S02]  /*0f70*/  UISETP.NE.AND UP0, UPT, UR24, URZ, UPT ;  /* 0x0000003f1800728c */ /* 0x000fe4000bf05270 */
[----:B------:R-:W-:-:S03]  /*0f80*/  UIMAD UR15, UR10, UR4, UR15 ;  /* 0x000000040a0f72a4 */ /* 0x000fc6000f8e020f */
[----:B------:R-:W-:Y:S01]  /*0f90*/  UMOV UR7, UR5 ;  /* 0x0000000500077c82 */ /* 0x000fe20008000000 */
[----:B------:R-:W-:Y:S02]  /*0fa0*/  UIADD3 UR5, -UR16, URZ, URZ ;  /* 0x0000003f10057290 */ /* 0x000fe4000fffe13f */
[----:B------:R-:W-:Y:S02]  /*0fb0*/  @!UP1 UIADD3 UR7, -UR7, URZ, URZ ;  /* 0x0000003f07079290 */ /* 0x000fe4000fffe13f */
[----:B------:R-:W-:Y:S02]  /*0fc0*/  UIMAD UR23, UR23, UR5, UR14 ;  /* 0x00000005171772a4 */ /* 0x000fe4000f8e020e */
[----:B------:R-:W-:-:S04]  /*0fd0*/  @!UP0 ULOP3.LUT UR7, URZ, UR24, URZ, 0x33, !UPT ;  /* 0x000000183f078292 */ /* 0x000fc8000f8e333f */
[----:B------:R-:W-:-:S04]  /*0fe0*/  UIADD3 UR11, -UR7, URZ, URZ ;  /* 0x0000003f070b7290 */ /* 0x000fc8000fffe13f */
[----:B------:R-:W-:Y:S01]  /*0ff0*/  UIMAD UR24, UR24, UR11, UR16 ;  /* 0x0000000b181872a4 */ /* 0x000fe2000f8e0210 */
[----:B------:R-:W-:Y:S11]  /*1000*/  @!P1 BRA `(.L_x_11) ;  /* 0x00000000000c9947 */ /* 0x000ff60003800000 */
[----:B------:R-:W-:Y:S01]  /*1010*/  UCGABAR_WAIT ;  /* 0x0000000000007dc7 */ /* 0x000fe20008000000 */
[----:B------:R-:W-:Y:S01]  /*1020*/  CCTL.IVALL ;  /* 0x00000000ff00798f */ /* 0x000fe20002000000 */
[----:B------:R-:W-:Y:S05]  /*1030*/  BRA `(.L_x_12) ;  /* 0x0000000000047947 */ /* 0x000fea0003800000 */
.L_x_11:
[----:B------:R-:W-:Y:S06]  /*1040*/  BAR.SYNC.DEFER_BLOCKING 0x0 ;  /* 0x0000000000007b1d */ /* 0x000fec0000010000 */
.L_x_12:
[----:B------:R-:W-:Y:S01]  /*1050*/  ULDC UR52, c[0x0][0x294] ;  /* 0x0000a50000347ab9 */ /* 0x000fe20000000800 */
[----:B------:R-:W-:Y:S01]  /*1060*/  ISETP.NE.AND P0, PT, RZ, UR12, PT ;  /* 0x0000000cff007c0c */ /* 0x000fe2000bf05270 */
[----:B------:R-:W-:-:S04]  /*1070*/  UIADD3 UR4, UR52, 0x3f, URZ ;  /* 0x0000003f34047890 */ /* 0x000fc8000fffe03f */
[----:B------:R-:W-:-:S04]  /*1080*/  USHF.R.S32.HI UR5, URZ, 0x1f, UR4 ;  /* 0x0000001f3f057899 */ /* 0x000fc80008011404 */
[----:B------:R-:W-:-:S04]  /*1090*/  ULEA.HI UR5, UR5, UR4, URZ, 0x6 ;  /* 0x0000000405057291 */ /* 0x000fc8000f8f303f */
[----:B------:R-:W-:Y:S01]  /*10a0*/  USHF.R.S32.HI UR25, URZ, 0x6, UR5 ;  /* 0x000000063f197899 */ /* 0x000fe20008011405 */
[----:B------:R-:W-:Y:S11]  /*10b0*/  @!P0 BRA `(.L_x_13) ;  /* 0x00000188005c8947 */ /* 0x000ff60003800000 */
[----:B------:R-:W-:-:S06]  /*10c0*/  UISETP.NE.AND UP0, UPT, UR12, 0x1, UPT ;  /* 0x000000010c00788c */ /* 0x000fcc000bf05270 */
[----:B------:R-:W-:-:S13]  /*10d0*/  PLOP3.LUT P0, PT, PT, PT, UP0, 0x80, 0x0 ;  /* 0x000000000000781c */ /* 0x000fda0003f0f008 */
[----:B------:R-:W-:Y:S05]  /*10e0*/  @P0 EXIT ;  /* 0x000000000000094d */ /* 0x000fea0003800000 */
[----:B------:R0:W-:Y:S01]  /*10f0*/  STL [R1], RZ ;  /* 0x000000ff01007387 */ /* 0x0001e20000100800 */
[----:B------:R-:W-:Y:S01]  /*1100*/  UISETP.GE.AND UP0, UPT, UR52, 0x1, UPT ;  /* 0x000000013400788c */ /* 0x000fe2000bf06270 */
[----:B------:R-:W-:Y:S01]  /*1110*/  CS2R R86, SRZ ;  /* 0x0000000000567805 */ /* 0x000fe2000001ff00 */
[----:B------:R-:W-:Y:S01]  /*1120*/  UMOV UR4, URZ ;  /* 0x0000003f00047c82 */ /* 0x000fe20008000000 */
[----:B------:R0:W-:Y:S01]  /*1130*/  STL [R1+0x4], RZ ;  /* 0x000004ff01007387 */ /* 0x0001e20000100800 */
[----:B------:R-:W-:Y:S02]  /*1140*/  CS2R R152, SRZ ;  /* 0x0000000000987805 */ /* 0x000fe4000001ff00 */
[----:B------:R-:W-:Y:S02]  /*1150*/  CS2R R154, SRZ ;  /* 0x00000000009a7805 */ /* 0x000fe4000001ff00 */
[----:B------:R-:W-:Y:S01]  /*1160*/  PLOP3.LUT P0, PT, PT, PT, UP0, 0x80, 0x0 ;  /* 0x000000000000781c */ /* 0x000fe20003f0f008 */
[----:B------:R0:W-:Y:S01]  /*1170*/  STL [R1+0x8], RZ ;  /* 0x000008ff01007387 */ /* 0x0001e20000100800 */
[----:B------:R-:W-:-:S02]  /*1180*/  CS2R R156, SRZ ;  /* 0x00000000009c7805 */ /* 0x000fc4000001ff00 */
[----:B------:R-:W-:Y:S02]  /*1190*/  CS2R R158, SRZ ;  /* 0x00000000009e7805 */ /* 0x000fe4000001ff00 */
[----:B------:R-:W-:Y:S01]  /*11a0*/  CS2R R160, SRZ ;  /* 0x0000000000a07805 */ /* 0x000fe2000001ff00 */
[----:B------:R0:W-:Y:S01]  /*11b0*/  STL [R1+0xc], RZ ;  /* 0x00000cff01007387 */ /* 0x0001e20000100800 */
[----:B------:R-:W-:Y:S02]  /*11c0*/  CS2R R162, SRZ ;  /* 0x0000000000a27805 */ /* 0x000fe4000001ff00 */
[----:B------:R-:W-:Y:S02]  /*11d0*/  CS2R R164, SRZ ;  /* 0x0000000000a47805 */ /* 0x000fe4000001ff00 */
[----:B------:R-:W-:Y:S01]  /*11e0*/  CS2R R166, SRZ ;  /* 0x0000000000a67805 */ /* 0x000fe2000001ff00 */
        /* <DEDUP_REMOVED lines=116> */
[----:B------:R0:W-:Y:S04]  /*1930*/  STL [R1+0x84], RZ ;  /* 0x000084ff01007387 */ /* 0x0001e80000100800 */
        /* <DEDUP_REMOVED lines=29> */
[----:B------:R0:W-:Y:S01]  /*1b10*/  STL [R1+0xfc], RZ ;  /* 0x0000fcff01007387 */ /* 0x0001e20000100800 */
[----:B------:R-:W-:Y:S05]  /*1b20*/  @!P0 BRA `(.L_x_14) ;  /* 0x0000002000e08947 */ /* 0x000fea0003800000 */
[----:B------:R-:W-:-:S04]  /*1b30*/  ULOP3.LUT UR4, UR6, 0x1, URZ, 0xfc, !UPT ;  /* 0x0000000106047892 */ /* 0x000fc8000f8efc3f */
[----:B------:R-:W-:-:S06]  /*1b40*/  UISETP.NE.AND UP0, UPT, UR4, 0x3, UPT ;  /* 0x000000030400788c */ /* 0x000fcc000bf05270 */
[----:B------:R-:W-:-:S13]  /*1b50*/  PLOP3.LUT P0, PT, PT, PT, UP0, 0x80, 0x0 ;  /* 0x000000000000781c */ /* 0x000fda0003f0f008 */
[----:B------:R-:W-:Y:S05]  /*1b60*/  @!P0 BRA `(.L_x_15) ;  /* 0x0000000000048947 */ /* 0x000fea0003800000 */
[----:B------:R-:W-:Y:S01]  /*1b70*/  BPT.TRAP 0x1 ;  /* 0x000000040000795c */ /* 0x000fe20000300000 */
.L_x_15:
[----:B------:R-:W1:Y:S01]  /*1b80*/  S2UR UR5, SR_CgaCtaId ;  /* 0x00000000000579c3 */ /* 0x000e620000008800 */
[----:B------:R-:W-:Y:S01]  /*1b90*/  SHF.L.U32 R0, RZ, 0x1f, RZ ;  /* 0x0000001fff007819 */ /* 0x000fe200000006ff */
[----:B------:R-:W-:Y:S02]  /*1ba0*/  UMOV UR4, 0x400 ;  /* 0x0000040000047882 */ /* 0x000fe40000000000 */
[----:B-1----:R-:W-:-:S12]  /*1bb0*/  ULEA UR9, UR5, UR4, 0x18 ;  /* 0x0000000405097291 */ /* 0x002fd8000f8ec03f */
.L_x_16:
[----:B-1----:R-:W-:-:S04]  /*1bc0*/  IMAD.U32 R3, RZ, RZ, UR9 ;  /* 0x00000009ff037e24 */ /* 0x002fc8000f8e00ff */
[----:B------:R1:W2:Y:S03]  /*1bd0*/  SYNCS.PHASECHK.TRANS64.TRYWAIT P0, [R3+URZ+0x30000], R0 ;  /* 0x03000000030075a7 */ /* 0x0002a6000800017f */
[----:B--2---:R-:W-:Y:S05]  /*1be0*/  @!P0 NANOSLEEP.SYNCS 0x989680 ;  /* 0x009896800000895d */ /* 0x004fea0003900000 */
[----:B------:R-:W2:Y:S02]  /*1bf0*/  @!P0 SYNCS.PHASECHK.TRANS64 P0, [R3+URZ+0x30000], R0 ;  /* 0x03000000030085a7 */ /* 0x000ea4000800007f */
[----:B--2---:R-:W-:Y:S05]  /*1c00*/  @!P0 BRA `(.L_x_16) ;  /* 0xfffffffc00ec8947 */ /* 0x004fea000383ffff */
[----:B------:R-:W-:Y:S01]  /*1c10*/  UIADD3 UR4, UR9, 0x20000, URZ ;  /* 0x0002000009047890 */ /* 0x000fe2000fffe03f */
[----:B------:R-:W-:Y:S01]  /*1c20*/  WARPGROUP.ARRIVE ;  /* 0x00000000000079c5 */ /* 0x000fe20000000000 */
[----:B------:R-:W-:Y:S01]  /*1c30*/  UMOV UR17, 0x40000040 ;  /* 0x4000004000117882 */ /* 0x000fe20000000000 */
[----:B------:R-:W-:Y:S01]  /*1c40*/  UMOV UR19, 0x40000040 ;  /* 0x4000004000137882 */ /* 0x000fe20000000000 */
[----:B------:R-:W-:Y:S01]  /*1c50*/  USHF.R.U32.HI UR5, URZ, 0x4, UR4 ;  /* 0x000000043f057899 */ /* 0x000fe20008011604 */
[----:B------:R2:W-:Y:S01]  /*1c60*/  STL [R1+0x174], R5 ;  /* 0x0001740501007387 */ /* 0x0005e20000100800 */
[----:B------:R-:W-:Y:S02]  /*1c70*/  USHF.R.U32.HI UR4, URZ, 0x4, UR9 ;  /* 0x000000043f047899 */ /* 0x000fe40008011609 */
[----:B------:R-:W-:Y:S01]  /*1c80*/  ULOP3.LUT UR5, UR5, 0x3fff, URZ, 0xc0, !UPT ;  /* 0x00003fff05057892 */ /* 0x000fe2000f8ec03f */
[----:B------:R3:W-:Y:S01]  /*1c90*/  STL [R1+0x170], R4 ;  /* 0x0001700401007387 */ /* 0x0007e20000100800 */
[----:B------:R-:W-:-:S02]  /*1ca0*/  ULOP3.LUT UR4, UR4, 0x3fff, URZ, 0xc0, !UPT ;  /* 0x00003fff04047892 */ /* 0x000fc4000f8ec03f */
[----:B------:R-:W-:-:S05]  /*1cb0*/  ULOP3.LUT UR10, UR5, 0x2000000, URZ, 0xfc, !UPT ;  /* 0x02000000050a7892 */ /* 0x000fca000f8efc3f */
[----:B------:R-:W-:Y:S02]  /*1cc0*/  UMOV UR16, UR4 ;  /* 0x0000000400107c82 */ /* 0x000fe40008000000 */
[----:B------:R-:W-:Y:S02]  /*1cd0*/  UMOV UR18, UR10 ;  /* 0x0000000a00127c82 */ /* 0x000fe40008000000 */
[----:B------:R-:W-:Y:S01]  /*1ce0*/  HGMMA.64x128x16.F32.BF16 R68, gdesc[UR16].tnspA.tnspB, RZ, !UPT, gsb0 ;  /* 0x61e00000104479f0 */ /* 0x000fe2000c0018ff */
[----:B------:R-:W-:Y:S01]  /*1cf0*/  UIADD3 UR16, UR4, 0x200, URZ ;  /* 0x0000020004107890 */ /* 0x000fe2000fffe03f */
[----:B------:R-:W-:Y:S01]  /*1d00*/  UMOV UR17, 0x40000040 ;  /* 0x4000004000117882 */ /* 0x000fe20000000000 */
[----:B------:R-:W-:Y:S02]  /*1d10*/  WARPGROUP.DEPBAR.LE gsb0, 0x0 ;  /* 0x00008000000079c5 */ /* 0x000fe40000010000 */
[----:B------:R-:W-:Y:S01]  /*1d20*/  WARPGROUP.ARRIVE ;  /* 0x00000000000079c5 */ /* 0x000fe20000000000 */
[----:B------:R-:W-:Y:S01]  /*1d30*/  IMAD.MOV.U32 R44, RZ, RZ, R88 ;  /* 0x000000ffff2c7224 */ /* 0x000fe200078e0058 */
[----:B------:R-:W-:Y:S01]  /*1d40*/  MOV R21, R111 ;  /* 0x0000006f00157202 */ /* 0x000fe20000000f00 */
[----:B------:R-:W-:-:S02]  /*1d50*/  IMAD.MOV.U32 R43, RZ, RZ, R89 ;  /* 0x000000ffff2b7224 */ /* 0x000fc400078e0059 */
[----:B------:R-:W-:Y:S02]  /*1d60*/  IMAD.MOV.U32 R42, RZ, RZ, R90 ;  /* 0x000000ffff2a7224 */ /* 0x000fe400078e005a */
[----:B------:R-:W-:Y:S01]  /*1d70*/  HGMMA.64x128x16.F32.BF16 R152, gdesc[UR16].tnspA.tnspB, RZ, !UPT, gsb0 ;  /* 0x61e00000109879f0 */ /* 0x000fe2000c0018ff */
[----:B------:R-:W-:Y:S01]  /*1d80*/  UIADD3 UR16, UR4, 0x400, URZ ;  /* 0x0000040004107890 */ /* 0x000fe2000fffe03f */
[----:B------:R-:W-:Y:S01]  /*1d90*/  IMAD.MOV.U32 R41, RZ, RZ, R91 ;  /* 0x000000ffff297224 */ /* 0x000fe200078e005b */
[----:B------:R-:W-:Y:S01]  /*1da0*/  UMOV UR17, 0x40000040 ;  /* 0x4000004000117882 */ /* 0x000fe20000000000 */
[----:B------:R-:W-:Y:S02]  /*1db0*/  IMAD.MOV.U32 R40, RZ, RZ, R92 ;  /* 0x000000ffff287224 */ /* 0x000fe400078e005c */
[----:B------:R-:W-:Y:S02]  /*1dc0*/  IMAD.MOV.U32 R39, RZ, RZ, R93 ;  /* 0x000000ffff277224 */ /* 0x000fe400078e005d */
[----:B------:R-:W-:-:S02]  /*1dd0*/  IMAD.MOV.U32 R38, RZ, RZ, R94 ;  /* 0x000000ffff267224 */ /* 0x000fc400078e005e */
[----:B------:R-:W-:Y:S02]  /*1de0*/  IMAD.MOV.U32 R37, RZ, RZ, R95 ;  /* 0x000000ffff257224 */ /* 0x000fe400078e005f */
[----:B------:R-:W-:Y:S02]  /*1df0*/  IMAD.MOV.U32 R36, RZ, RZ, R96 ;  /* 0x000000ffff247224 */ /* 0x000fe400078e0060 */
[----:B------:R-:W-:Y:S02]  /*1e00*/  IMAD.MOV.U32 R35, RZ, RZ, R97 ;  /* 0x000000ffff237224 */ /* 0x000fe400078e0061 */
        /* <DEDUP_REMOVED lines=11> */
[----:B------:R-:W-:Y:S01]  /*1ec0*/  IMAD.MOV.U32 R23, RZ, RZ, R109 ;  /* 0x000000ffff177224 */ /* 0x000fe200078e006d */
[----:B------:R-:W-:Y:S01]  /*1ed0*/  MOV R227, R25 ;  /* 0x0000001900e37202 */ /* 0x000fe20000000f00 */
        /* <DEDUP_REMOVED lines=16> */
[----:B--2---:R-:W-:Y:S02]  /*1fe0*/  IMAD.MOV.U32 R5, RZ, RZ, R127 ;  /* 0x000000ffff057224 */ /* 0x004fe400078e007f */
[----:B---3--:R-:W-:Y:S02]  /*1ff0*/  IMAD.MOV.U32 R4, RZ, RZ, R128 ;  /* 0x000000ffff047224 */ /* 0x008fe400078e0080 */
[----:B-1----:R-:W-:Y:S02]  /*2000*/  IMAD.MOV.U32 R3, RZ, RZ, R129 ;  /* 0x000000ffff037224 */ /* 0x002fe400078e0081 */
        /* <DEDUP_REMOVED lines=27> */
[----:B------:R-:W-:Y:S01]  /*21c0*/  IMAD.MOV.U32 R221, RZ, RZ, R31 ;  /* 0x000000ffffdd7224 */ /* 0x000fe200078e001f */
[----:B------:R-:W-:Y:S02]  /*21d0*/  WARPGROUP.DEPBAR.LE gsb0, 0x0 ;  /* 0x00008000000079c5 */ /* 0x000fe40000010000 */
[----:B------:R-:W-:Y:S01]  /*21e0*/  WARPGROUP.ARRIVE ;  /* 0x00000000000079c5 */ /* 0x000fe20000000000 */
[----:B------:R1:W-:Y:S01]  /*21f0*/  STL.64 [R1+0x2e0], R214 ;  /* 0x0002e0d601007387 */ /* 0x0003e20000100a00 */
[----:B------:R-:W-:Y:S02]  /*2200*/  IMAD.MOV.U32 R222, RZ, RZ, R30 ;  /* 0x000000ffffde7224 */ /* 0x000fe400078e001e */
[----:B------:R-:W-:Y:S01]  /*2210*/  IMAD.MOV.U32 R223, RZ, RZ, R29 ;  /* 0x000000ffffdf7224 */ /* 0x000fe200078e001d */
[----:B------:R2:W-:Y:S01]  /*2220*/  STL.64 [R1+0x2d8], R212 ;  /* 0x0002d8d401007387 */ /* 0x0005e20000100a00 */
[----:B------:R-:W-:Y:S01]  /*2230*/  HGMMA.64x128x16.F32.BF16 R88, gdesc[UR16].tnspA.tnspB, RZ, !UPT, gsb0 ;  /* 0x61e00000105879f0 */ /* 0x000fe2000c0018ff */
[----:B------:R-:W-:Y:S01]  /*2240*/  UIADD3 UR16, UR4, 0x600, URZ ;  /* 0x0000060004107890 */ /* 0x000fe2000fffe03f */
[----:B------:R-:W-:Y:S01]  /*2250*/  IMAD.MOV.U32 R224, RZ, RZ, R28 ;  /* 0x000000ffffe07224 */ /* 0x000fe200078e001c */
[----:B------:R3:W-:Y:S01]  /*2260*/  STL.64 [R1+0x2d0], R210 ;  /* 0x0002d0d201007387 */ /* 0x0007e20000100a00 */
[----:B------:R-:W-:Y:S01]  /*2270*/  IMAD.MOV.U32 R225, RZ, RZ, R27 ;  /* 0x000000ffffe17224 */ /* 0x000fe200078e001b */
[----:B------:R-:W-:Y:S01]  /*2280*/  UMOV UR17, 0x40000040 ;  /* 0x4000004000117882 */ /* 0x000fe20000000000 */
[----:B------:R-:W-:Y:S01]  /*2290*/  IMAD.MOV.U32 R226, RZ, RZ, R26 ;  /* 0x000000ffffe27224 */ /* 0x000fe200078e001a */
[----:B------:R4:W-:Y:S01]  /*22a0*/  STL.64 [R1+0x2c8], R208 ;  /* 0x0002c8d001007387 */ /* 0x0009e20000100a00 */
[----:B-1----:R-:W-:-:S02]  /*22b0*/  IMAD.MOV.U32 R214, RZ, RZ, R38 ;  /* 0x000000ffffd67224 */ /* 0x002fc400078e0026 */
[----:B------:R-:W-:Y:S01]  /*22c0*/  IMAD.MOV.U32 R215, RZ, RZ, R37 ;  /* 0x000000ffffd77224 */ /* 0x000fe200078e0025 */
[----:B------:R1:W-:Y:S01]  /*22d0*/  STL.64 [R1+0x2c0], R206 ;  /* 0x0002c0ce01007387 */ /* 0x0003e20000100a00 */
[----:B--2---:R-:W-:Y:S02]  /*22e0*/  IMAD.MOV.U32 R212, RZ, RZ, R40 ;  /* 0x000000ffffd47224 */ /* 0x004fe400078e0028 */
[----:B------:R-:W-:Y:S01]  /*22f0*/  IMAD.MOV.U32 R213, RZ, RZ, R39 ;  /* 0x000000ffffd57224 */ /* 0x000fe200078e0027 */
[----:B------:R2:W-:Y:S01]  /*2300*/  STL.64 [R1+0x2b8], R204 ;  /* 0x0002b8cc01007387 */ /* 0x0005e20000100a00 */
[----:B---3--:R-:W-:Y:S02]  /*2310*/  IMAD.MOV.U32 R210, RZ, RZ, R42 ;  /* 0x000000ffffd27224 */ /* 0x008fe400078e002a */
[----:B------:R-:W-:Y:S01]  /*2320*/  IMAD.MOV.U32 R211, RZ, RZ, R41 ;  /* 0x000000ffffd37224 */ /* 0x000fe200078e0029 */
[----:B------:R3:W-:Y:S01]  /*2330*/  STL.64 [R1+0x2b0], R202 ;  /* 0x0002b0ca01007387 */ /* 0x0007e20000100a00 */
[----:B----4-:R-:W-:-:S02]  /*2340*/  IMAD.MOV.U32 R208, RZ, RZ, R44 ;  /* 0x000000ffffd07224 */ /* 0x010fc400078e002c */
[----:B------:R-:W-:Y:S01]  /*2350*/  IMAD.MOV.U32 R209, RZ, RZ, R43 ;  /* 0x000000ffffd17224 */ /* 0x000fe200078e002b */
[----:B------:R4:W-:Y:S01]  /*2360*/  STL.64 [R1+0x2a8], R200 ;  /* 0x0002a8c801007387 */ /* 0x0009e20000100a00 */
[----:B-1----:R-:W-:Y:S02]  /*2370*/  IMAD.MOV.U32 R206, RZ, RZ, R46 ;  /* 0x000000ffffce7224 */ /* 0x002fe400078e002e */
[----:B------:R-:W-:Y:S01]  /*2380*/  IMAD.MOV.U32 R207, RZ, RZ, R45 ;  /* 0x000000ffffcf7224 */ /* 0x000fe200078e002d */
[----:B------:R1:W-:Y:S01]  /*2390*/  STL.64 [R1+0x2a0], R198 ;  /* 0x0002a0c601007387 */ /* 0x0003e20000100a00 */
[----:B--2---:R-:W-:Y:S02]  /*23a0*/  IMAD.MOV.U32 R204, RZ, RZ, R48 ;  /* 0x000000ffffcc7224 */ /* 0x004fe400078e0030 */
[----:B------:R-:W-:Y:S01]  /*23b0*/  IMAD.MOV.U32 R205, RZ, RZ, R47 ;  /* 0x000000ffffcd7224 */ /* 0x000fe200078e002f */
[----:B------:R2:W-:Y:S01]  /*23c0*/  STL.64 [R1+0x298], R196 ;  /* 0x000298c401007387 */ /* 0x0005e20000100a00 */
[----:B---3--:R-:W-:-:S02]  /*23d0*/  IMAD.MOV.U32 R202, RZ, RZ, R50 ;  /* 0x000000ffffca7224 */ /* 0x008fc400078e0032 */
[----:B------:R-:W-:Y:S01]  /*23e0*/  IMAD.MOV.U32 R203, RZ, RZ, R49 ;  /* 0x000000ffffcb7224 */ /* 0x000fe200078e0031 */
[----:B------:R3:W-:Y:S01]  /*23f0*/  STL.64 [R1+0x290], R194 ;  /* 0x000290c201007387 */ /* 0x0007e20000100a00 */
[----:B----4-:R-:W-:Y:S02]  /*2400*/  IMAD.MOV.U32 R200, RZ, RZ, R52 ;  /* 0x000000ffffc87224 */ /* 0x010fe400078e0034 */
[----:B------:R-:W-:Y:S01]  /*2410*/  IMAD.MOV.U32 R201, RZ, RZ, R51 ;  /* 0x000000ffffc97224 */ /* 0x000fe200078e0033 */
[----:B------:R4:W-:Y:S01]  /*2420*/  STL.64 [R1+0x288], R192 ;  /* 0x000288c001007387 */ /* 0x0009e20000100a00 */
[----:B-1----:R-:W-:Y:S02]  /*2430*/  IMAD.MOV.U32 R198, RZ, RZ, R54 ;  /* 0x000000ffffc67224 */ /* 0x002fe400078e0036 */
[----:B------:R-:W-:Y:S01]  /*2440*/  IMAD.MOV.U32 R199, RZ, RZ, R53 ;  /* 0x000000ffffc77224 */ /* 0x000fe200078e0035 */
[----:B------:R1:W-:Y:S01]  /*2450*/  STL.64 [R1+0x280], R190 ;  /* 0x000280be01007387 */ /* 0x0003e20000100a00 */
[----:B--2---:R-:W-:-:S02]  /*2460*/  IMAD.MOV.U32 R196, RZ, RZ, R56 ;  /* 0x000000ffffc47224 */ /* 0x004fc400078e0038 */
[----:B------:R-:W-:Y:S01]  /*2470*/  IMAD.MOV.U32 R197, RZ, RZ, R55 ;  /* 0x000000ffffc57224 */ /* 0x000fe200078e0037 */
[----:B------:R2:W-:Y:S01]  /*2480*/  STL.64 [R1+0x278], R188 ;  /* 0x000278bc01007387 */ /* 0x0005e20000100a00 */
[----:B---3--:R-:W-:Y:S02]  /*2490*/  IMAD.MOV.U32 R194, RZ, RZ, R58 ;  /* 0x000000ffffc27224 */ /* 0x008fe400078e003a */
[----:B------:R-:W-:Y:S02]  /*24a0*/  IMAD.MOV.U32 R195, RZ, RZ, R57 ;  /* 0x000000ffffc37224 */ /* 0x000fe400078e0039 */
[----:B----4-:R-:W-:Y:S02]  /*24b0*/  IMAD.MOV.U32 R192, RZ, RZ, R60 ;  /* 0x000000ffffc07224 */ /* 0x010fe400078e003c */
[----:B------:R-:W-:Y:S02]  /*24c0*/  IMAD.MOV.U32 R193, RZ, RZ, R59 ;  /* 0x000000ffffc17224 */ /* 0x000fe400078e003b */
[----:B-1----:R-:W-:-:S02]  /*24d0*/  IMAD.MOV.U32 R190, RZ, RZ, R62 ;  /* 0x000000ffffbe7224 */ /* 0x002fc400078e003e */
[----:B------:R-:W-:Y:S02]  /*24e0*/  IMAD.MOV.U32 R191, RZ, RZ, R61 ;  /* 0x000000ffffbf7224 */ /* 0x000fe400078e003d */
[----:B--2---:R-:W-:Y:S02]  /*24f0*/  IMAD.MOV.U32 R188, RZ, RZ, R64 ;  /* 0x000000ffffbc7224 */ /* 0x004fe400078e0040 */
        /* <DEDUP_REMOVED lines=25> */
[----:B------:R-:W-:Y:S02]  /*2690*/  WARPGROUP.DEPBAR.LE gsb0, 0x0 ;  /* 0x00008000000079c5 */ /* 0x000fe40000010000 */
[----:B------:R-:W-:-:S06]  /*26a0*/  WARPGROUP.ARRIVE ;  /* 0x00000000000079c5 */ /* 0x000fcc0000000000 */
[----:B------:R-:W-:Y:S01]  /*26b0*/  HGMMA.64x128x16.F32.BF16 R24, gdesc[UR16].tnspA.tnspB, RZ, !UPT, gsb0 ;  /* 0x61e00000101879f0 */ /* 0x000fe2000c0018ff */
[----:B------:R-:W-:Y:S02]  /*26c0*/  UIADD3 UR16, UR4, 0x80, URZ ;  /* 0x0000008004107890 */ /* 0x000fe4000fffe03f */
[----:B------:R-:W-:Y:S01]  /*26d0*/  UIADD3 UR18, UR10, 0x80, URZ ;  /* 0x000000800a127890 */ /* 0x000fe2000fffe03f */
[----:B------:R-:W-:Y:S01]  /*26e0*/  UMOV UR17, 0x40000040 ;  /* 0x4000004000117882 */ /* 0x000fe20000000000 */
[----:B------:R-:W-:Y:S01]  /*26f0*/  UMOV UR19, 0x40000040 ;  /* 0x4000004000137882 */ /* 0x000fe20000000000 */
[----:B------:R-:W-:Y:S02]  /*2700*/  WARPGROUP.DEPBAR.LE gsb0, 0x0 ;  /* 0x00008000000079c5 */ /* 0x000fe40000010000 */
[----:B------:R-:W-:-:S06]  /*2710*/  WARPGROUP.ARRIVE ;  /* 0x00000000000079c5 */ /* 0x000fcc0000000000 */
[----:B------:R-:W-:Y:S03]  /*2720*/  HGMMA.64x128x16.F32.BF16 R188, gdesc[UR16].tnspA.tnspB, R188, gsb0 ;  /* 0x61e0000010bc79f0 */ /* 0x000fe600080018bc */
[----:B------:R-:W-:Y:S02]  /*2730*/  WARPGROUP.DEPBAR.LE gsb0, 0x0 ;  /* 0x00008000000079c5 */ /* 0x000fe40000010000 */
[----:B------:R-:W-:Y:S04]  /*2740*/  STL.64 [R1], R188 ;  /* 0x000000bc01007387 */ /* 0x000fe80000100a00 */
[----:B------:R-:W-:Y:S04]  /*2750*/  STL.64 [R1+0x8], R190 ;  /* 0x000008be01007387 */ /* 0x000fe80000100a00 */
        /* <DEDUP_REMOVED lines=11> */
[----:B------:R1:W-:Y:S04]  /*2810*/  STL.64 [R1+0x68], R214 ;  /* 0x000068d601007387 */ /* 0x0003e80000100a00 */
        /* <DEDUP_REMOVED lines=18> */
[----:B-1----:R-:W2:Y:S04]  /*2940*/  LDL.LU.64 R214, [R1+0x2e0] ;  /* 0x0002e00001d67983 */ /* 0x002ea80000300a00 */
[----:B------:R-:W2:Y:S04]  /*2950*/  LDL.LU.64 R212, [R1+0x2d8] ;  /* 0x0002d80001d47983 */ /* 0x000ea80000300a00 */
        /* <DEDUP_REMOVED lines=11> */
[----:B------:R-:W2:Y:S01]  /*2a10*/  LDL.LU.64 R188, [R1+0x278] ;  /* 0x0002780001bc7983 */ /* 0x000ea20000300a00 */
[----:B------:R-:W-:Y:S01]  /*2a20*/  UIADD3 UR16, UR4, 0x280, URZ ;  /* 0x0000028004107890 */ /* 0x000fe2000fffe03f */
[----:B------:R-:W-:Y:S01]  /*2a30*/  UMOV UR17, 0x40000040 ;  /* 0x4000004000117882 */ /* 0x000fe20000000000 */
[----:B--2---:R-:W-:-:S07]  /*2a40*/  WARPGROUP.ARRIVE ;  /* 0x00000000000079c5 */ /* 0x004fce0000000000 */
[----:B------:R-:W-:Y:S01]  /*2a50*/  HGMMA.64x128x16.F32.BF16 R152, gdesc[UR16].tnspA.tnspB, R152, gsb0 ;  /* 0x61e00000109879f0 */ /* 0x000fe20008001898 */
[----:B------:R-:W-:Y:S02]  /*2a60*/  UIADD3 UR16, UR4, 0x480, URZ ;  /* 0x0000048004107890 */ /* 0x000fe4000fffe03f */
[----:B------:R-:W-:Y:S02]  /*2a70*/  WARPGROUP.DEPBAR.LE gsb0, 0x0 ;  /* 0x00008000000079c5 */ /* 0x000fe40000010000 */
        /* <DEDUP_REMOVED lines=32> */
[----:B-1----:R-:W2:Y:S04]  /*2c80*/  LDL.LU.64 R152, [R1] ;  /* 0x0000000001987983 */ /* 0x002ea80000300a00 */
        /* <DEDUP_REMOVED lines=31> */
[----:B------:R-:W-:Y:S01]  /*2e80*/  WARPGROUP.ARRIVE ;  /* 0x00000000000079c5 */ /* 0x000fe20000000000 */
[----:B------:R-:W-:-:S05]  /*2e90*/  UMOV UR17, 0x40000040 ;  /* 0x4000004000117882 */ /* 0x000fca0000000000 */
[----:B------:R-:W-:Y:S01]  /*2ea0*/  HGMMA.64x128x16.F32.BF16 R88, gdesc[UR16].tnspA.tnspB, R88, gsb0 ;  /* 0x61e00000105879f0 */ /* 0x000fe20008001858 */
[----:B------:R-:W-:Y:S01]  /*2eb0*/  UIADD3 UR16, UR4, 0x680, URZ ;  /* 0x0000068004107890 */ /* 0x000fe2000fffe03f */
[----:B------:R-:W-:Y:S01]  /*2ec0*/  UMOV UR17, 0x40000040 ;  /* 0x4000004000117882 */ /* 0x000fe20000000000 */
[----:B------:R-:W-:Y:S02]  /*2ed0*/  WARPGROUP.DEPBAR.LE gsb0, 0x0 ;  /* 0x00008000000079c5 */ /* 0x000fe40000010000 */
[----:B------:R-:W-:-:S07]  /*2ee0*/  WARPGROUP.ARRIVE ;  /* 0x00000000000079c5 */ /* 0x000fce0000000000 */
[----:B------:R-:W-:Y:S01]  /*2ef0*/  HGMMA.64x128x16.F32.BF16 R24, gdesc[UR16].tnspA.tnspB, R24, gsb0 ;  /* 0x61e00000101879f0 */ /* 0x000fe20008001818 */
[----:B------:R-:W-:Y:S02]  /*2f00*/  UIADD3 UR16, UR4, 0x100, URZ ;  /* 0x0000010004107890 */ /* 0x000fe4000fffe03f */
[----:B------:R-:W-:Y:S01]  /*2f10*/  UIADD3 UR18, UR10, 0x100, URZ ;  /* 0x000001000a127890 */ /* 0x000fe2000fffe03f */
[----:B------:R-:W-:Y:S01]  /*2f20*/  UMOV UR17, 0x40000040 ;  /* 0x4000004000117882 */ /* 0x000fe20000000000 */
[----:B------:R-:W-:Y:S01]  /*2f30*/  UMOV UR19, 0x40000040 ;  /* 0x4000004000137882 */ /* 0x000fe20000000000 */
[----:B------:R-:W-:Y:S02]  /*2f40*/  WARPGROUP.DEPBAR.LE gsb0, 0x0 ;  /* 0x00008000000079c5 */ /* 0x000fe40000010000 */
[----:B--2---:R-:W-:-:S06]  /*2f50*/  WARPGROUP.ARRIVE ;  /* 0x00000000000079c5 */ /* 0x004fcc0000000000 */
[----:B------:R-:W-:Y:S03]  /*2f60*/  HGMMA.64x128x16.F32.BF16 R152, gdesc[UR16].tnspA.tnspB, R152, gsb0 ;  /* 0x61e00000109879f0 */ /* 0x000fe60008001898 */
[----:B------:R-:W-:Y:S02]  /*2f70*/  WARPGROUP.DEPBAR.LE gsb0, 0x0 ;  /* 0x00008000000079c5 */ /* 0x000fe40000010000 */
[----:B------:R-:W-:Y:S01]  /*2f80*/  STL.64 [R1], R152 ;  /* 0x0000009801007387 */ /* 0x000fe20000100a00 */
[----:B------:R-:W-:Y:S01]  /*2f90*/  IMAD.MOV.U32 R2, RZ, RZ, R214 ;  /* 0x000000ffff027224 */ /* 0x000fe200078e00d6 */
[----:B------:R-:W-:Y:S01]  /*2fa0*/  MOV R227, R191 ;  /* 0x000000bf00e37202 */ /* 0x000fe20000000f00 */
[----:B------:R-:W-:Y:S01]  /*2fb0*/  IMAD.MOV.U32 R0, RZ, RZ, R215 ;  /* 0x000000ffff007224 */ /* 0x000fe200078e00d7 */
[----:B------:R1:W-:Y:S01]  /*2fc0*/  STL.64 [R1+0x8], R154 ;  /* 0x0000089a01007387 */ /* 0x0003e20000100a00 */
[----:B------:R-:W-:-:S02]  /*2fd0*/  IMAD.MOV.U32 R6, RZ, RZ, R212 ;  /* 0x000000ffff067224 */ /* 0x000fc400078e00d4 */
[----:B------:R-:W-:Y:S01]  /*2fe0*/  IMAD.MOV.U32 R3, RZ, RZ, R213 ;  /* 0x000000ffff037224 */ /* 0x000fe200078e00d5 */
[----:B------:R-:W2:Y:S01]  /*2ff0*/  LDL.LU.64 R214, [R1+0x270] ;  /* 0x0002700001d67983 */ /* 0x000ea20000300a00 */
[----:B------:R-:W-:Y:S02]  /*3000*/  IMAD.MOV.U32 R8, RZ, RZ, R210 ;  /* 0x000000ffff087224 */ /* 0x000fe400078e00d2 */
[----:B------:R-:W-:Y:S01]  /*3010*/  IMAD.MOV.U32 R7, RZ, RZ, R211 ;  /* 0x000000ffff077224 */ /* 0x000fe200078e00d3 */
[----:B------:R-:W2:Y:S01]  /*3020*/  LDL.LU.64 R212, [R1+0x268] ;  /* 0x0002680001d47983 */ /* 0x000ea20000300a00 */
[----:B------:R-:W-:Y:S02]  /*3030*/  IMAD.MOV.U32 R10, RZ, RZ, R208 ;  /* 0x000000ffff0a7224 */ /* 0x000fe400078e00d0 */
[----:B------:R-:W-:Y:S01]  /*3040*/  IMAD.MOV.U32 R9, RZ, RZ, R209 ;  /* 0x000000ffff097224 */ /* 0x000fe200078e00d1 */
[----:B------:R-:W2:Y:S01]  /*3050*/  LDL.LU.64 R210, [R1+0x260] ;  /* 0x0002600001d27983 */ /* 0x000ea20000300a00 */
        /* <DEDUP_REMOVED lines=75> */
[----:B------:R-:W-:-:S03]  /*3510*/  IMAD.MOV.U32 R4, RZ, RZ, R157 ;  /* 0x000000ffff047224 */ /* 0x000fc600078e009d */
[----:B------:R-:W2:Y:S04]  /*3520*/  LDL.LU.64 R158, [R1+0x190] ;  /* 0x00019000019e7983 */ /* 0x000ea80000300a00 */
[----:B------:R-:W2:Y:S04]  /*3530*/  LDL.LU.64 R156, [R1+0x188] ;  /* 0x00018800019c7983 */ /* 0x000ea80000300a00 */
[----:B-1----:R-:W2:Y:S04]  /*3540*/  LDL.LU.64 R154, [R1+0x180] ;  /* 0x00018000019a7983 */ /* 0x002ea80000300a00 */
[----:B------:R-:W2:Y:S01]  /*3550*/  LDL.LU.64 R152, [R1+0x178] ;  /* 0x0001780001987983 */ /* 0x000ea20000300a00 */
[----:B------:R-:W-:Y:S01]  /*3560*/  UIADD3 UR16, UR4, 0x300, URZ ;  /* 0x0000030004107890 */ /* 0x000fe2000fffe03f */
[----:B------:R-:W-:Y:S01]  /*3570*/  UMOV UR17, 0x40000040 ;  /* 0x4000004000117882 */ /* 0x000fe20000000000 */
[----:B--2---:R-:W-:-:S07]  /*3580*/  WARPGROUP.ARRIVE ;  /* 0x00000000000079c5 */ /* 0x004fce0000000000 */
[----:B------:R-:W-:Y:S01]  /*3590*/  HGMMA.64x128x16.F32.BF16 R152, gdesc[UR16].tnspA.tnspB, R152, gsb0 ;  /* 0x61e00000109879f0 */ /* 0x000fe20008001898 */
[----:B------:R-:W-:Y:S01]  /*35a0*/  UIADD3 UR16, UR4, 0x500, URZ ;  /* 0x0000050004107890 */ /* 0x000fe2000fffe03f */
[----:B------:R-:W-:Y:S01]  /*35b0*/  UMOV UR17, 0x40000040 ;  /* 0x4000004000117882 */ /* 0x000fe20000000000 */
        /* <DEDUP_REMOVED lines=15> */
[----:B-1----:R-:W2:Y:S04]  /*36b0*/  LDL.LU R188, [R1] ;  /* 0x0000000001bc7983 */ /* 0x002ea80000300800 */
[----:B------:R-:W2:Y:S04]  /*36c0*/  LDL.LU R189, [R1+0x4] ;  /* 0x0000040001bd7983 */ /* 0x000ea80000300800 */
[----:B------:R-:W2:Y:S04]  /*36d0*/  LDL.LU R190, [R1+0x8] ;  /* 0x0000080001be7983 */ /* 0x000ea80000300800 */
[----:B------:R-:W2:Y:S01]  /*36e0*/  LDL.LU R191, [R1+0xc] ;  /* 0x00000c0001bf7983 */ /* 0x000ea20000300800 */
[----:B------:R-:W-:-:S06]  /*36f0*/  WARPGROUP.ARRIVE ;  /* 0x00000000000079c5 */ /* 0x000fcc0000000000 */
[----:B------:R-:W-:Y:S01]  /*3700*/  HGMMA.64x128x16.F32.BF16 R88, gdesc[UR16].tnspA.tnspB, R88, gsb0 ;  /* 0x61e00000105879f0 */ /* 0x000fe20008001858 */
[----:B------:R-:W-:Y:S01]  /*3710*/  UIADD3 UR16, UR4, 0x700, URZ ;  /* 0x0000070004107890 */ /* 0x000fe2000fffe03f */
[----:B------:R-:W-:Y:S01]  /*3720*/  UMOV UR17, 0x40000040 ;  /* 0x4000004000117882 */ /* 0x000fe20000000000 */
        /* <DEDUP_REMOVED lines=10> */
[----:B------:R-:W-:Y:S01]  /*37d0*/  IMAD.MOV.U32 R205, RZ, RZ, R241 ;  /* 0x000000ffffcd7224 */ /* 0x000fe200078e00f1 */
[----:B------:R-:W-:-:S02]  /*37e0*/  WARPGROUP.DEPBAR.LE gsb0, 0x0 ;  /* 0x00008000000079c5 */ /* 0x000fc40000010000 */
[----:B------:R-:W-:-:S06]  /*37f0*/  WARPGROUP.ARRIVE ;  /* 0x00000000000079c5 */ /* 0x000fcc0000000000 */
[----:B------:R-:W-:Y:S01]  /*3800*/  HGMMA.64x128x16.F32.BF16 R24, gdesc[UR16].tnspA.tnspB, R24, gsb0 ;  /* 0x61e00000101879f0 */ /* 0x000fe20008001818 */
[----:B------:R-:W-:Y:S01]  /*3810*/  IMAD.MOV.U32 R206, RZ, RZ, R240 ;  /* 0x000000ffffce7224 */ /* 0x000fe200078e00f0 */
[----:B------:R-:W-:Y:S01]  /*3820*/  MOV R241, R13 ;  /* 0x0000000d00f17202 */ /* 0x000fe20000000f00 */
        /* <DEDUP_REMOVED lines=21> */
[----:B------:R-:W-:Y:S01]  /*3980*/  IMAD.MOV.U32 R251, RZ, RZ, R0 ;  /* 0x000000fffffb7224 */ /* 0x000fe200078e0000 */
[----:B------:R-:W-:Y:S01]  /*3990*/  UIADD3 UR16, UR4, 0x180, URZ ;  /* 0x0000018004107890 */ /* 0x000fe2000fffe03f */
[----:B------:R-:W-:Y:S01]  /*39a0*/  IMAD.MOV.U32 R231, RZ, RZ, R23 ;  /* 0x000000ffffe77224 */ /* 0x000fe200078e0017 */
[----:B------:R-:W-:Y:S01]  /*39b0*/  UIADD3 UR18, UR10, 0x180, URZ ;  /* 0x000001800a127890 */ /* 0x000fe2000fffe03f */
[----:B------:R-:W-:Y:S01]  /*39c0*/  IMAD.MOV.U32 R232, RZ, RZ, R22 ;  /* 0x000000ffffe87224 */ /* 0x000fe200078e0016 */
[----:B------:R-:W-:Y:S01]  /*39d0*/  UMOV UR17, 0x40000040 ;  /* 0x4000004000117882 */ /* 0x000fe20000000000 */
[----:B------:R-:W-:Y:S01]  /*39e0*/  IMAD.MOV.U32 R233, RZ, RZ, R21 ;  /* 0x000000ffffe97224 */ /* 0x000fe200078e0015 */
[----:B------:R-:W-:Y:S01]  /*39f0*/  UMOV UR19, 0x40000040 ;  /* 0x4000004000137882 */ /* 0x000fe20000000000 */
[----:B------:R-:W-:Y:S01]  /*3a00*/  IMAD.MOV.U32 R234, RZ, RZ, R20 ;  /* 0x000000ffffea7224 */ /* 0x000fe200078e0014 */
[----:B------:R1:W5:Y:S01]  /*3a10*/  LDL.LU R5, [R1+0x174] ;  /* 0x0001740001057983 */ /* 0x0003620000300800 */
[----:B------:R-:W-:-:S02]  /*3a20*/  IMAD.MOV.U32 R235, RZ, RZ, R19 ;  /* 0x000000ffffeb7224 */ /* 0x000fc400078e0013 */
[----:B------:R-:W-:Y:S01]  /*3a30*/  IMAD.MOV.U32 R236, RZ, RZ, R18 ;  /* 0x000000ffffec7224 */ /* 0x000fe200078e0012 */
[----:B------:R1:W5:Y:S01]  /*3a40*/  LDL.LU R4, [R1+0x170] ;  /* 0x0001700001047983 */ /* 0x0003620000300800 */
[----:B------:R-:W-:Y:S02]  /*3a50*/  IMAD.MOV.U32 R237, RZ, RZ, R17 ;  /* 0x000000ffffed7224 */ /* 0x000fe400078e0011 */
[----:B------:R-:W-:Y:S02]  /*3a60*/  IMAD.MOV.U32 R238, RZ, RZ, R16 ;  /* 0x000000ffffee7224 */ /* 0x000fe400078e0010 */
[----:B------:R-:W-:Y:S02]  /*3a70*/  IMAD.MOV.U32 R239, RZ, RZ, R15 ;  /* 0x000000ffffef7224 */ /* 0x000fe400078e000f */
[----:B------:R-:W-:Y:S01]  /*3a80*/  IMAD.MOV.U32 R240, RZ, RZ, R14 ;  /* 0x000000fffff07224 */ /* 0x000fe200078e000e */
[----:B------:R-:W-:-:S05]  /*3a90*/  WARPGROUP.DEPBAR.LE gsb0, 0x0 ;  /* 0x00008000000079c5 */ /* 0x000fca0000010000 */
[----:B--2---:R-:W-:-:S06]  /*3aa0*/  WARPGROUP.ARRIVE ;  /* 0x00000000000079c5 */ /* 0x004fcc0000000000 */
        /* <DEDUP_REMOVED lines=34> */
[----:B--2---:R-:W2:Y:S04]  /*3cd0*/  LDL.LU.64 R214, [R1+0x168] ;  /* 0x0001680001d67983 */ /* 0x004ea80000300a00 */
        /* <DEDUP_REMOVED lines=20> */
[----:B------:R-:W-:-:S07]  /*3e20*/  WARPGROUP.ARRIVE ;  /* 0x00000000000079c5 */ /* 0x000fce0000000000 */
[----:B------:R-:W-:Y:S01]  /*3e30*/  HGMMA.64x128x16.F32.BF16 R88, gdesc[UR16].tnspA.tnspB, R88, gsb0 ;  /* 0x61e00000105879f0 */ /* 0x000fe20008001858 */
[----:B------:R-:W-:Y:S01]  /*3e40*/  UIADD3 UR16, UR4, 0x780, URZ ;  /* 0x0000078004107890 */ /* 0x000fe2000fffe03f */
[----:B------:R-:W-:Y:S02]  /*3e50*/  UMOV UR17, 0x40000040 ;  /* 0x4000004000117882 */ /* 0x000fe40000000000 */
[----:B------:R-:W-:Y:S01]  /*3e60*/  UMOV UR4, 0x1 ;  /* 0x0000000100047882 */ /* 0x000fe20000000000 */
[----:B------:R-:W-:Y:S02]  /*3e70*/  WARPGROUP.DEPBAR.LE gsb0, 0x0 ;  /* 0x00008000000079c5 */ /* 0x000fe40000010000 */
[----:B------:R-:W-:-:S06]  /*3e80*/  WARPGROUP.ARRIVE ;  /* 0x00000000000079c5 */ /* 0x000fcc0000000000 */
[----:B-1----:R-:W-:Y:S03]  /*3e90*/  HGMMA.64x128x16.F32.BF16 R24, gdesc[UR16].tnspA.tnspB, R24, gsb0 ;  /* 0x61e00000101879f0 */ /* 0x002fe60008001818 */
[----:B------:R-:W-:Y:S02]  /*3ea0*/  WARPGROUP.DEPBAR.LE gsb0, 0x0 ;  /* 0x00008000000079c5 */ /* 0x000fe40000010000 */
.L_x_14:
[----:B------:R-:W-:-:S04]  /*3eb0*/  UISETP.LT.AND UP0, UPT, UR25, 0x1, UPT ;  /* 0x000000011900788c */ /* 0x000fc8000bf01270 */
[----:B------:R-:W-:-:S04]  /*3ec0*/  USEL UR5, UR25, 0x1, UP0 ;  /* 0x0000000119057887 */ /* 0x000fc80008000000 */
[----:B------:R-:W-:-:S04]  /*3ed0*/  UIADD3 UR10, -UR5, UR25, URZ ;  /* 0x00000019050a7290 */ /* 0x000fc8000fffe13f */
[----:B------:R-:W-:-:S06]  /*3ee0*/  UISETP.GE.AND UP0, UPT, UR10, 0x1, UPT ;  /* 0x000000010a00788c */ /* 0x000fcc000bf06270 */
[----:B------:R-:W-:-:S13]  /*3ef0*/  PLOP3.LUT P0, PT, PT, PT, UP0, 0x80, 0x0 ;  /* 0x000000000000781c */ /* 0x000fda0003f0f008 */
[----:B------:R-:W-:Y:S05]  /*3f00*/  @!P0 BRA `(.L_x_17) ;  /* 0x0000002800a08947 */ /* 0x000fea0003800000 */
[----:B------:R-:W-:Y:S01]  /*3f10*/  IMAD.MOV.U32 R3, RZ, RZ, RZ ;  /* 0x000000ffff037224 */ /* 0x000fe200078e00ff */
[----:B------:R-:W-:Y:S02]  /*3f20*/  ULOP3.LUT UR9, UR6, 0x1, URZ, 0xfc, !UPT ;  /* 0x0000000106097892 */ /* 0x000fe4000f8efc3f */
[----:B------:R-:W-:Y:S01]  /*3f30*/  UISETP.NE.U32.AND UP0, UPT, UR4, URZ, UPT ;  /* 0x0000003f0400728c */ /* 0x000fe2000bf05070 */
[----:B------:R-:W-:-:S10]  /*3f40*/  UMOV UR5, URZ ;  /* 0x0000003f00057c82 */ /* 0x000fd40008000000 */
.L_x_22:
[----:B------:R-:W-:-:S06]  /*3f50*/  UISETP.NE.AND UP1, UPT, UR9, 0x3, UPT ;  /* 0x000000030900788c */ /* 0x000fcc000bf25270 */
[----:B------:R-:W-:-:S13]  /*3f60*/  PLOP3.LUT P1, PT, PT, PT, UP1, 0x80, 0x0 ;  /* 0x000000000000781c */ /* 0x000fda0003f2f018 */
[----:B------:R-:W-:Y:S05]  /*3f70*/  @!P1 BRA `(.L_x_18) ;  /* 0x0000000000049947 */ /* 0x000fea0003800000 */
[----:B------:R-:W-:Y:S01]  /*3f80*/  BPT.TRAP 0x1 ;  /* 0x000000040000795c */ /* 0x000fe20000300000 */
.L_x_18:
[----:B------:R-:W1:Y:S01]  /*3f90*/  S2UR UR12, SR_CgaCtaId ;  /* 0x00000000000c79c3 */ /* 0x000e620000008800 */
[----:B------:R-:W-:Y:S01]  /*3fa0*/  UMOV UR11, 0x400 ;  /* 0x00000400000b7882 */ /* 0x000fe20000000000 */
[----:B------:R-:W-:Y:S01]  /*3fb0*/  SHF.L.U32 R2, R3, 0x1f, RZ ;  /* 0x0000001f03027819 */ /* 0x000fe200000006ff */
[----:B-1----:R-:W-:-:S04]  /*3fc0*/  ULEA UR11, UR12, UR11, 0x18 ;  /* 0x0000000b0c0b7291 */ /* 0x002fc8000f8ec03f */
[----:B------:R-:W-:-:S12]  /*3fd0*/  ULEA UR12, UR4, UR11, 0x3 ;  /* 0x0000000b040c7291 */ /* 0x000fd8000f8e183f */
.L_x_19:
[----:B-1----:R-:W-:-:S04]  /*3fe0*/  IMAD.U32 R0, RZ, RZ, UR12 ;  /* 0x0000000cff007e24 */ /* 0x002fc8000f8e00ff */
[----:B------:R1:W2:Y:S03]  /*3ff0*/  SYNCS.PHASECHK.TRANS64.TRYWAIT P0, [R0+URZ+0x30000], R2 ;  /* 0x03000002000075a7 */ /* 0x0002a6000800017f */
[----:B--2---:R-:W-:Y:S05]  /*4000*/  @!P0 NANOSLEEP.SYNCS 0x989680 ;  /* 0x009896800000895d */ /* 0x004fea0003900000 */
[----:B------:R-:W2:Y:S02]  /*4010*/  @!P0 SYNCS.PHASECHK.TRANS64 P0, [R0+URZ+0x30000], R2 ;  /* 0x03000002000085a7 */ /* 0x000ea4000800007f */
[----:B--2---:R-:W-:Y:S05]  /*4020*/  @!P0 BRA `(.L_x_19) ;  /* 0xfffffffc00ec8947 */ /* 0x004fea000383ffff */
        /* <DEDUP_REMOVED lines=32> */
[----:B--2---:R-:W2:Y:S04]  /*4230*/  LDL.LU.64 R24, [R1] ;  /* 0x0000000001187983 */ /* 0x004ea80000300a00 */
        /* <DEDUP_REMOVED lines=33> */
[----:B------:R-:W-:-:S02]  /*4450*/  UMOV UR19, 0x40000040 ;  /* 0x4000004000137882 */ /* 0x000fc40000000000 */
[----:B------:R-:W-:Y:S01]  /*4460*/  USHF.R.U32.HI UR14, URZ, 0x4, UR12 ;  /* 0x000000043f0e7899 */ /* 0x000fe2000801160c */
[----:B-----5:R-:W-:Y:S01]  /*4470*/  STL [R1+0x178], R5 ;  /* 0x0001780501007387 */ /* 0x020fe20000100800 */
[----:B------:R-:W-:Y:S02]  /*4480*/  USHF.R.U32.HI UR12, URZ, 0x4, UR11 ;  /* 0x000000043f0c7899 */ /* 0x000fe4000801160b */
[----:B------:R-:W-:Y:S01]  /*4490*/  ULOP3.LUT UR14, UR14, 0x3fff, URZ, 0xc0, !UPT ;  /* 0x00003fff0e0e7892 */ /* 0x000fe2000f8ec03f */
[----:B------:R3:W-:Y:S01]  /*44a0*/  STL [R1+0x174], R4 ;  /* 0x0001740401007387 */ /* 0x0007e20000100800 */
[----:B------:R-:W-:Y:S02]  /*44b0*/  ULOP3.LUT UR12, UR12, 0x3fff, URZ, 0xc0, !UPT ;  /* 0x00003fff0c0c7892 */ /* 0x000fe4000f8ec03f */
[----:B------:R-:W-:Y:S01]  /*44c0*/  ULOP3.LUT UR16, UR14, 0x2000000, URZ, 0xfc, !UPT ;  /* 0x020000000e107892 */ /* 0x000fe2000f8efc3f */
[----:B------:R4:W-:Y:S01]  /*44d0*/  STL [R1+0x170], R3 ;  /* 0x0001700301007387 */ /* 0x0009e20000100800 */
[----:B------:R-:W-:-:S02]  /*44e0*/  ULEA UR14, UR4, UR12, 0xb ;  /* 0x0000000c040e7291 */ /* 0x000fc4000f8e583f */
[----:B------:R-:W-:-:S05]  /*44f0*/  ULEA UR12, UR4, UR16, 0xa ;  /* 0x00000010040c7291 */ /* 0x000fca000f8e503f */
[----:B------:R-:W-:Y:S02]  /*4500*/  UMOV UR16, UR14 ;  /* 0x0000000e00107c82 */ /* 0x000fe40008000000 */
[----:B------:R-:W-:Y:S01]  /*4510*/  UMOV UR18, UR12 ;  /* 0x0000000c00127c82 */ /* 0x000fe20008000000 */
[----:B--2---:R-:W-:-:S06]  /*4520*/  WARPGROUP.ARRIVE ;  /* 0x00000000000079c5 */ /* 0x004fcc0000000000 */
[----:B------:R-:W-:Y:S01]  /*4530*/  HGMMA.64x128x16.F32.BF16 R24, gdesc[UR16].tnspA.tnspB, R24, UP0, gsb0 ;  /* 0x61e00000101879f0 */ /* 0x000fe2000b801818 */
[----:B------:R-:W-:Y:S01]  /*4540*/  UIADD3 UR16, UR14, 0x200, URZ ;  /* 0x000002000e107890 */ /* 0x000fe2000fffe03f */
[----:B------:R-:W-:Y:S01]  /*4550*/  UMOV UR17, 0x40000040 ;  /* 0x4000004000117882 */ /* 0x000fe20000000000 */
[----:B------:R-:W-:Y:S02]  /*4560*/  WARPGROUP.DEPBAR.LE gsb0, 0x0 ;  /* 0x00008000000079c5 */ /* 0x000fe40000010000 */
[----:B------:R-:W-:Y:S01]  /*4570*/  STL.64 [R1], R24 ;  /* 0x0000001801007387 */ /* 0x000fe20000100a00 */
[----:B-1----:R-:W-:Y:S01]  /*4580*/  IMAD.MOV.U32 R2, RZ, RZ, R86 ;  /* 0x000000ffff027224 */ /* 0x002fe200078e0056 */
[----:B------:R-:W-:Y:S01]  /*4590*/  MOV R14, R74 ;  /* 0x0000004a000e7202 */ /* 0x000fe20000000f00 */
[----:B------:R-:W-:Y:S01]  /*45a0*/  IMAD.MOV.U32 R0, RZ, RZ, R87 ;  /* 0x000000ffff007224 */ /* 0x000fe200078e0057 */
[----:B------:R1:W-:Y:S01]  /*45b0*/  STL.64 [R1+0x8], R26 ;  /* 0x0000081a01007387 */ /* 0x0003e20000100a00 */
[----:B---3--:R-:W-:-:S02]  /*45c0*/  IMAD.MOV.U32 R4, RZ, RZ, R84 ;  /* 0x000000ffff047224 */ /* 0x008fc400078e0054 */
[----:B----4-:R-:W-:Y:S01]  /*45d0*/  IMAD.MOV.U32 R3, RZ, RZ, R85 ;  /* 0x000000ffff037224 */ /* 0x010fe200078e0055 */
        /* <DEDUP_REMOVED lines=37> */
[----:B------:R-:W-:Y:S01]  /*4830*/  IMAD.MOV.U32 R223, RZ, RZ, R59 ;  /* 0x000000ffffdf7224 */ /* 0x000fe200078e003b */
[----:B------:R-:W-:Y:S01]  /*4840*/  WARPGROUP.ARRIVE ;  /* 0x00000000000079c5 */ /* 0x000fe20000000000 */
[----:B------:R-:W-:Y:S01]  /*4850*/  IMAD.MOV.U32 R220, RZ, RZ, R56 ;  /* 0x000000ffffdc7224 */ /* 0x000fe200078e0038 */
[----:B------:R-:W2:Y:S01]  /*4860*/  LDL.LU.64 R60, [R1+0x380] ;  /* 0x00038000013c7983 */ /* 0x000ea20000300a00 */
[----:B------:R-:W-:Y:S02]  /*4870*/  IMAD.MOV.U32 R221, RZ, RZ, R57 ;  /* 0x000000ffffdd7224 */ /* 0x000fe400078e0039 */
[----:B------:R-:W-:Y:S01]  /*4880*/  IMAD.MOV.U32 R218, RZ, RZ, R54 ;  /* 0x000000ffffda7224 */ /* 0x000fe200078e0036 */
[----:B------:R-:W2:Y:S01]  /*4890*/  LDL.LU.64 R58, [R1+0x378] ;  /* 0x00037800013a7983 */ /* 0x000ea20000300a00 */
[----:B------:R-:W-:Y:S01]  /*48a0*/  IMAD.MOV.U32 R219, RZ, RZ, R55 ;  /* 0x000000ffffdb7224 */ /* 0x000fe200078e0037 */
[----:B------:R-:W-:Y:S01]  /*48b0*/  HGMMA.64x128x16.F32.BF16 R152, gdesc[UR16].tnspA.tnspB, R152, UP0, gsb0 ;  /* 0x61e00000109879f0 */ /* 0x000fe2000b801898 */
        /* <DEDUP_REMOVED lines=38> */
[----:B------:R-:W-:-:S03]  /*4b20*/  IMAD.MOV.U32 R251, RZ, RZ, R29 ;  /* 0x000000fffffb7224 */ /* 0x000fc600078e001d */
[----:B------:R-:W2:Y:S04]  /*4b30*/  LDL.LU.64 R30, [R1+0x308] ;  /* 0x00030800011e7983 */ /* 0x000ea80000300a00 */
[----:B------:R-:W2:Y:S04]  /*4b40*/  LDL.LU.64 R28, [R1+0x300] ;  /* 0x00030000011c7983 */ /* 0x000ea80000300a00 */
[----:B-1----:R-:W2:Y:S04]  /*4b50*/  LDL.LU.64 R26, [R1+0x2f8] ;  /* 0x0002f800011a7983 */ /* 0x002ea80000300a00 */
[----:B------:R-:W2:Y:S01]  /*4b60*/  LDL.LU.64 R24, [R1+0x2f0] ;  /* 0x0002f00001187983 */ /* 0x000ea20000300a00 */
[----:B------:R-:W-:-:S03]  /*4b70*/  WARPGROUP.DEPBAR.LE gsb0, 0x0 ;  /* 0x00008000000079c5 */ /* 0x000fc60000010000 */
        /* <DEDUP_REMOVED lines=14> */
[----:B-1----:R-:W3:Y:S04]  /*4c60*/  LDL.LU R188, [R1] ;  /* 0x0000000001bc7983 */ /* 0x002ee80000300800 */
[----:B------:R-:W3:Y:S04]  /*4c70*/  LDL.LU R189, [R1+0x4] ;  /* 0x0000040001bd7983 */ /* 0x000ee80000300800 */
[----:B------:R-:W3:Y:S04]  /*4c80*/  LDL.LU R190, [R1+0x8] ;  /* 0x0000080001be7983 */ /* 0x000ee80000300800 */
[----:B------:R-:W3:Y:S01]  /*4c90*/  LDL.LU R191, [R1+0xc] ;  /* 0x00000c0001bf7983 */ /* 0x000ee20000300800 */
[----:B------:R-:W-:Y:S01]  /*4ca0*/  UIADD3 UR16, UR14, 0x400, URZ ;  /* 0x000004000e107890 */ /* 0x000fe2000fffe03f */
[----:B------:R-:W-:Y:S01]  /*4cb0*/  WARPGROUP.ARRIVE ;  /* 0x00000000000079c5 */ /* 0x000fe20000000000 */
[----:B------:R-:W-:-:S07]  /*4cc0*/  UMOV UR17, 0x40000040 ;  /* 0x4000004000117882 */ /* 0x000fce0000000000 */
[----:B------:R-:W-:Y:S01]  /*4cd0*/  HGMMA.64x128x16.F32.BF16 R88, gdesc[UR16].tnspA.tnspB, R88, UP0, gsb0 ;  /* 0x61e00000105879f0 */ /* 0x000fe2000b801858 */
[----:B------:R-:W-:Y:S01]  /*4ce0*/  UIADD3 UR16, UR14, 0x600, URZ ;  /* 0x000006000e107890 */ /* 0x000fe2000fffe03f */
[----:B------:R-:W-:Y:S01]  /*4cf0*/  UMOV UR17, 0x40000040 ;  /* 0x4000004000117882 */ /* 0x000fe20000000000 */
        /* <DEDUP_REMOVED lines=13> */
[----:B--2---:R-:W-:-:S06]  /*4dd0*/  WARPGROUP.ARRIVE ;  /* 0x00000000000079c5 */ /* 0x004fcc0000000000 */
[----:B------:R-:W-:Y:S01]  /*4de0*/  HGMMA.64x128x16.F32.BF16 R24, gdesc[UR16].tnspA.tnspB, R24, UP0, gsb0 ;  /* 0x61e00000101879f0 */ /* 0x000fe2000b801818 */
        /* <DEDUP_REMOVED lines=35> */
[----:B------:R-:W-:Y:S02]  /*5020*/  UIADD3 UR16, UR14, 0x80, URZ ;  /* 0x000000800e107890 */ /* 0x000fe4000fffe03f */
[----:B------:R-:W-:Y:S01]  /*5030*/  UIADD3 UR18, UR12, 0x80, URZ ;  /* 0x000000800c127890 */ /* 0x000fe2000fffe03f */
[----:B------:R-:W-:Y:S01]  /*5040*/  UMOV UR17, 0x40000040 ;  /* 0x4000004000117882 */ /* 0x000fe20000000000 */
[----:B------:R-:W-:Y:S01]  /*5050*/  UMOV UR19, 0x40000040 ;  /* 0x4000004000137882 */ /* 0x000fe20000000000 */
[----:B------:R-:W-:-:S02]  /*5060*/  WARPGROUP.DEPBAR.LE gsb0, 0x0 ;  /* 0x00008000000079c5 */ /* 0x000fc40000010000 */
[----:B---3--:R-:W-:-:S06]  /*5070*/  WARPGROUP.ARRIVE ;  /* 0x00000000000079c5 */ /* 0x008fcc0000000000 */
        /* <DEDUP_REMOVED lines=308> */
[----:B------:R-:W-:Y:S01]  /*63c0*/  IMAD.MOV.U32 R239, RZ, RZ, R16 ;  /* 0x000000ffffef7224 */ /* 0x000fe200078e0010 */
[----:B------:R1:W5:Y:S01]  /*63d0*/  LDL.LU R3, [R1+0x170] ;  /* 0x0001700001037983 */ /* 0x0003620000300800 */
        /* <DEDUP_REMOVED lines=61> */
[----:B------:R-:W-:Y:S01]  /*67b0*/  UMOV UR17, 0x40000040 ;  /* 0x4000004000117882 */ /* 0x000fe20000000000 */
[----:B------:R-:W-:Y:S02]  /*67c0*/  WARPGROUP.DEPBAR.LE gsb0, 0x0 ;  /* 0x00008000000079c5 */ /* 0x000fe40000010000 */
[----:B------:R-:W-:-:S07]  /*67d0*/  WARPGROUP.ARRIVE ;  /* 0x00000000000079c5 */ /* 0x000fce0000000000 */
[----:B------:R-:W-:Y:S03]  /*67e0*/  HGMMA.64x128x16.F32.BF16 R24, gdesc[UR16].tnspA.tnspB, R24, gsb0 ;  /* 0x61e00000101879f0 */ /* 0x000fe60008001818 */
[----:B------:R-:W-:Y:S02]  /*67f0*/  WARPGROUP.DEPBAR.LE gsb0, 0x0 ;  /* 0x00008000000079c5 */ /* 0x000fe40000010000 */
[----:B-1----:R-:W-:Y:S05]  /*6800*/  @!P1 BRA `(.L_x_20) ;  /* 0x0000000000049947 */ /* 0x002fea0003800000 */
[----:B------:R-:W-:Y:S01]  /*6810*/  BPT.TRAP 0x1 ;  /* 0x000000040000795c */ /* 0x000fe20000300000 */
.L_x_20:
[----:B-----5:R-:W-:Y:S01]  /*6820*/  ISETP.NE.AND P0, PT, R4, RZ, PT ;  /* 0x000000ff0400720c */ /* 0x020fe20003f05270 */
[----:B------:R-:W-:Y:S01]  /*6830*/  IMAD.U32 R0, RZ, RZ, UR5 ;  /* 0x00000005ff007e24 */ /* 0x000fe2000f8e00ff */
[----:B------:R-:W-:-:S11]  /*6840*/  UISETP.GT.U32.AND UP0, UPT, UR6, 0x1, UPT ;  /* 0x000000010600788c */ /* 0x000fd6000bf04070 */
[----:B------:R-:W-:-:S05]  /*6850*/  @P0 LEA R0, R0, UR11, 0x3 ;  /* 0x0000000b00000c11 */ /* 0x000fca000f8e18ff */
[----:B------:R-:W-:-:S05]  /*6860*/  @P0 VIADD R0, R0, 0x30020 ;  /* 0x0003002000000836 */ /* 0x000fca0000000000 */
[----:B------:R-:W-:-:S04]  /*6870*/  @P0 PRMT R0, R5, 0x654, R0 ;  /* 0x0000065405000816 */ /* 0x000fc80000000000 */
[----:B------:R1:W-:Y:S01]  /*6880*/  @P0 SYNCS.ARRIVE.TRANS64.RED.A1T0 RZ, [R0+URZ], RZ ;  /* 0x000000ff00ff09a7 */ /* 0x0003e2000810043f */
[----:B------:R-:W-:-:S13]  /*6890*/  PLOP3.LUT P0, PT, PT, PT, UP0, 0x80, 0x0 ;  /* 0x000000000000781c */ /* 0x000fda0003f0f008 */
[----:B-1----:R-:W-:Y:S05]  /*68a0*/  @P0 BRA `(.L_x_21) ;  /* 0x0000000000040947 */ /* 0x002fea0003800000 */
[----:B------:R-:W-:Y:S01]  /*68b0*/  BPT.TRAP 0x1 ;  /* 0x000000040000795c */ /* 0x000fe20000300000 */
.L_x_21:
[----:B------:R-:W-:Y:S02]  /*68c0*/  UISETP.GT.AND UP2, UPT, UR10, 0x1, UPT ;  /* 0x000000010a00788c */ /* 0x000fe4000bf44270 */
[----:B------:R-:W-:Y:S02]  /*68d0*/  UIADD3 UR4, UR4, 0x1, URZ ;  /* 0x0000000104047890 */ /* 0x000fe4000fffe03f */
[----:B------:R-:W-:Y:S02]  /*68e0*/  UIADD3 UR5, UR5, 0x1, URZ ;  /* 0x0000000105057890 */ /* 0x000fe4000fffe03f */
[----:B------:R-:W-:Y:S01]  /*68f0*/  PLOP3.LUT P0, PT, PT, PT, UP2, 0x80, 0x0 ;  /* 0x000000000000781c */ /* 0x000fe20003f0f028 */
[----:B------:R-:W-:Y:S02]  /*6900*/  UISETP.NE.AND UP0, UPT, UR4, 0x4, UPT ;  /* 0x000000040400788c */ /* 0x000fe4000bf05270 */
[----:B------:R-:W-:Y:S02]  /*6910*/  UISETP.NE.AND UP1, UPT, UR5, 0x4, UPT ;  /* 0x000000040500788c */ /* 0x000fe4000bf25270 */
[----:B------:R-:W-:-:S02]  /*6920*/  USEL UR11, URZ, 0x1, UP0 ;  /* 0x000000013f0b7887 */ /* 0x000fc40008000000 */
[----:B------:R-:W-:Y:S02]  /*6930*/  USEL UR4, UR4, URZ, UP0 ;  /* 0x0000003f04047287 */ /* 0x000fe40008000000 */
[----:B------:R-:W-:Y:S02]  /*6940*/  UIADD3 UR10, UR10, -0x1, URZ ;  /* 0xffffffff0a0a7890 */ /* 0x000fe4000fffe03f */
[----:B------:R-:W-:Y:S01]  /*6950*/  USEL UR5, UR5, URZ, UP1 ;  /* 0x0000003f05057287 */ /* 0x000fe20008800000 */
[----:B------:R-:W-:Y:S01]  /*6960*/  LOP3.LUT R3, R3, UR11, RZ, 0x3c, !PT ;  /* 0x0000000b03037c12 */ /* 0x000fe2000f8e3cff */
[----:B------:R-:W-:Y:S01]  /*6970*/  UPLOP3.LUT UP0, UPT, UPT, UPT, UPT, 0x80, 0x0 ;  /* 0x000000000000789c */ /* 0x000fe20003f0f070 */
[----:B------:R-:W-:Y:S10]  /*6980*/  @P0 BRA `(.L_x_22) ;  /* 0xffffffd400700947 */ /* 0x000ff4000383ffff */
.L_x_17:
[----:B------:R-:W1:Y:S02]  /*6990*/  LDC R0, c[0x0][0x294] ;  /* 0x0000a500ff007b82 */ /* 0x000e640000000800 */
[----:B-1----:R-:W-:-:S13]  /*69a0*/  ISETP.GE.AND P0, PT, R0, 0x1, PT ;  /* 0x000000010000780c */ /* 0x002fda0003f06270 */
[----:B------:R-:W-:Y:S05]  /*69b0*/  @!P0 BRA `(.L_x_23) ;  /* 0x00000000006c8947 */ /* 0x000fea0003800000 */
[----:B------:R-:W-:-:S04]  /*69c0*/  ULOP3.LUT UR4, UR6, 0x1, URZ, 0xfc, !UPT ;  /* 0x0000000106047892 */ /* 0x000fc8000f8efc3f */
[----:B------:R-:W-:-:S06]  /*69d0*/  UISETP.NE.AND UP0, UPT, UR4, 0x3, UPT ;  /* 0x000000030400788c */ /* 0x000fcc000bf05270 */
[----:B------:R-:W-:-:S13]  /*69e0*/  PLOP3.LUT P0, PT, PT, PT, UP0, 0x80, 0x0 ;  /* 0x000000000000781c */ /* 0x000fda0003f0f008 */
[----:B------:R-:W-:Y:S05]  /*69f0*/  @!P0 BRA `(.L_x_24) ;  /* 0x0000000000048947 */ /* 0x000fea0003800000 */
[----:B------:R-:W-:Y:S01]  /*6a00*/  BPT.TRAP 0x1 ;  /* 0x000000040000795c */ /* 0x000fe20000300000 */
.L_x_24:
[----:B-----5:R-:W-:Y:S01]  /*6a10*/  ISETP.NE.AND P0, PT, R4, RZ, PT ;  /* 0x000000ff0400720c */ /* 0x020fe20003f05270 */
[----:B------:R-:W-:-:S12]  /*6a20*/  BSSY B0, `(.L_x_25) ;  /* 0x0000010000007945 */ /* 0x000fd80003800000 */
[----:B------:R-:W-:Y:S05]  /*6a30*/  @!P0 BRA `(.L_x_26) ;  /* 0x0000000000388947 */ /* 0x000fea0003800000 */
[----:B------:R-:W1:Y:S01]  /*6a40*/  S2R R3, SR_CgaCtaId ;  /* 0x0000000000037919 */ /* 0x000e620000008800 */
[----:B------:R-:W-:-:S05]  /*6a50*/  VIADD R0, R0, 0x3f ;  /* 0x0000003f00007836 */ /* 0x000fca0000000000 */
[----:B------:R-:W-:-:S04]  /*6a60*/  SHF.R.S32.HI R2, RZ, 0x1f, R0 ;  /* 0x0000001fff027819 */ /* 0x000fc80000011400 */
[----:B------:R-:W-:-:S04]  /*6a70*/  LEA.HI R0, R2, R0, RZ, 0x6 ;  /* 0x0000000002007211 */ /* 0x000fc800078f30ff */
[----:B------:R-:W-:-:S04]  /*6a80*/  SHF.R.S32.HI R0, RZ, 0x6, R0 ;  /* 0x00000006ff007819 */ /* 0x000fc80000011400 */
[----:B------:R-:W-:-:S05]  /*6a90*/  VIMNMX R2, R0, 0x1, PT ;  /* 0x0000000100027848 */ /* 0x000fca0003fe0100 */
[----:B------:R-:W-:Y:S01]  /*6aa0*/  IMAD.IADD R0, R0, 0x1, -R2 ;  /* 0x0000000100007824 */ /* 0x000fe200078e0a02 */
[----:B------:R-:W-:-:S03]  /*6ab0*/  MOV R2, 0x400 ;  /* 0x0000040000027802 */ /* 0x000fc60000000f00 */
[----:B------:R-:W-:Y:S01]  /*6ac0*/  IMAD.SHL.U32 R0, R0, 0x8, RZ ;  /* 0x0000000800007824 */ /* 0x000fe200078e00ff */
[----:B-1----:R-:W-:-:S04]  /*6ad0*/  LEA R2, R3, R2, 0x18 ;  /* 0x0000000203027211 */ /* 0x002fc800078ec0ff */
[----:B------:R-:W-:-:S04]  /*6ae0*/  LOP3.LUT R0, R0, 0x18, RZ, 0xc0, !PT ;  /* 0x0000001800007812 */ /* 0x000fc800078ec0ff */
[----:B------:R-:W-:-:S04]  /*6af0*/  IADD3 R0, R2, 0x30020, R0 ;  /* 0x0003002002007810 */ /* 0x000fc80007ffe000 */
[----:B------:R-:W-:-:S04]  /*6b00*/  PRMT R5, R5, 0x654, R0 ;  /* 0x0000065405057816 */ /* 0x000fc80000000000 */
[----:B------:R1:W-:Y:S03]  /*6b10*/  SYNCS.ARRIVE.TRANS64.RED.A1T0 RZ, [R5+URZ], RZ ;  /* 0x000000ff05ff79a7 */ /* 0x0003e6000810043f */
.L_x_26:
[----:B------:R-:W-:Y:S05]  /*6b20*/  BSYNC B0 ;  /* 0x0000000000007941 */ /* 0x000fea0003800000 */
.L_x_25:
[----:B------:R-:W-:-:S06]  /*6b30*/  UISETP.GT.U32.AND UP0, UPT, UR6, 0x1, UPT ;  /* 0x000000010600788c */ /* 0x000fcc000bf04070 */
[----:B------:R-:W-:-:S13]  /*6b40*/  PLOP3.LUT P0, PT, PT, PT, UP0, 0x80, 0x0 ;  /* 0x000000000000781c */ /* 0x000fda0003f0f008 */
[----:B------:R-:W-:Y:S05]  /*6b50*/  @P0 BRA `(.L_x_23) ;  /* 0x0000000000040947 */ /* 0x000fea0003800000 */
[----:B------:R-:W-:Y:S01]  /*6b60*/  BPT.TRAP 0x1 ;  /* 0x000000040000795c */ /* 0x000fe20000300000 */
.L_x_23:
[----:B------:R-:W2:Y:S01]  /*6b70*/  S2R R2, SR_TID.X ;  /* 0x0000000000027919 */ /* 0x000ea20000002100 */
[----:B------:R-:W-:Y:S01]  /*6b80*/  ULDC.64 UR18, c[0x0][0x280] ;  /* 0x0000a00000127ab9 */ /* 0x000fe20000000a00 */
[----:B------:R-:W-:Y:S01]  /*6b90*/  ULDC.64 UR16, c[0x0][0x658] ;  /* 0x0001960000107ab9 */ /* 0x000fe20000000a00 */
[----:B------:R-:W-:Y:S01]  /*6ba0*/  USHF.L.U32 UR12, UR15, 0x7, URZ ;  /* 0x000000070f0c7899 */ /* 0x000fe2000800063f */
[----:B------:R-:W3:Y:S01]  /*6bb0*/  S2R R6, SR_CTAID.X ;  /* 0x0000000000067919 */ /* 0x000ee20000002500 */
[----:B------:R-:W-:Y:S01]  /*6bc0*/  USHF.R.S32.HI UR10, URZ, 0x1f, UR23 ;  /* 0x0000001f3f0a7899 */ /* 0x000fe20008011417 */
[----:B------:R-:W-:Y:S01]  /*6bd0*/  ULDC.64 UR4, c[0x0][0x660] ;  /* 0x0001980000047ab9 */ /* 0x000fe20000000a00 */
[----:B------:R-:W-:Y:S01]  /*6be0*/  USHF.R.S32.HI UR11, URZ, 0x1f, UR7 ;  /* 0x0000001f3f0b7899 */ /* 0x000fe20008011407 */
[----:B--2---:R-:W-:-:S04]  /*6bf0*/  SHF.R.S32.HI R0, RZ, 0x1f, R2 ;  /* 0x0000001fff007819 */ /* 0x004fc80000011402 */
[----:B------:R-:W-:-:S04]  /*6c00*/  LEA.HI R0, R0, R2, RZ, 0x7 ;  /* 0x0000000200007211 */ /* 0x000fc800078f38ff */
[----:B------:R-:W-:-:S05]  /*6c10*/  LOP3.LUT R0, R0, 0xffffff80, RZ, 0xc0, !PT ;  /* 0xffffff8000007812 */ /* 0x000fca00078ec0ff */
[----:B------:R-:W-:-:S05]  /*6c20*/  IMAD.IADD R0, R2, 0x1, -R0 ;  /* 0x0000000102007824 */ /* 0x000fca00078e0a00 */
[----:B-1---5:R-:W-:-:S04]  /*6c30*/  SHF.R.S32.HI R5, RZ, 0x1f, R0 ;  /* 0x0000001fff057819 */ /* 0x022fc80000011400 */
[----:B------:R-:W-:-:S04]  /*6c40*/  LEA.HI R3, R5, R0, RZ, 0x2 ;  /* 0x0000000005037211 */ /* 0x000fc800078f10ff */
[--C-:B------:R-:W-:Y:S02]  /*6c50*/  SHF.R.S32.HI R2, RZ, 0x2, R3.reuse ;  /* 0x00000002ff027819 */ /* 0x100fe40000011403 */
[----:B------:R-:W-:-:S04]  /*6c60*/  SHF.R.S32.HI R4, RZ, 0x1f, R3 ;  /* 0x0000001fff047819 */ /* 0x000fc80000011403 */
[----:B------:R-:W-:-:S04]  /*6c70*/  LEA.HI R4, R4, R2, RZ, 0x3 ;  /* 0x0000000204047211 */ /* 0x000fc800078f18ff */
[----:B------:R-:W-:-:S05]  /*6c80*/  LOP3.LUT R4, R4, 0xfffffff8, RZ, 0xc0, !PT ;  /* 0xfffffff804047812 */ /* 0x000fca00078ec0ff */
[----:B------:R-:W-:Y:S01]  /*6c90*/  IMAD.IADD R2, R2, 0x1, -R4 ;  /* 0x0000000102027824 */ /* 0x000fe200078e0a04 */
[----:B------:R-:W-:Y:S02]  /*6ca0*/  LOP3.LUT R4, R3, 0xfffffffc, RZ, 0xc0, !PT ;  /* 0xfffffffc03047812 */ /* 0x000fe400078ec0ff */
[----:B------:R-:W-:Y:S01]  /*6cb0*/  LEA.HI R3, R5, R0, RZ, 0x5 ;  /* 0x0000000005037211 */ /* 0x000fe200078f28ff */
[----:B---3--:R-:W-:Y:S02]  /*6cc0*/  IMAD.SHL.U32 R5, R6, 0x100, RZ ;  /* 0x0000010006057824 */ /* 0x008fe400078e00ff */
[----:B------:R-:W-:Y:S01]  /*6cd0*/  IMAD.IADD R4, R0, 0x1, -R4 ;  /* 0x0000000100047824 */ /* 0x000fe200078e0a04 */
[----:B------:R-:W-:Y:S02]  /*6ce0*/  SHF.R.S32.HI R0, RZ, 0x5, R3 ;  /* 0x00000005ff007819 */ /* 0x000fe40000011403 */
[--C-:B------:R-:W-:Y:S01]  /*6cf0*/  SHF.R.S32.HI R3, RZ, 0x1f, R2.reuse ;  /* 0x0000001fff037819 */ /* 0x100fe20000011402 */
[----:B------:R-:W-:Y:S01]  /*6d00*/  IMAD.SHL.U32 R12, R4, 0x2, RZ ;  /* 0x00000002040c7824 */ /* 0x000fe200078e00ff */
[----:B------:R-:W-:Y:S01]  /*6d10*/  ISETP.GE.AND P0, PT, R5, UR18, PT ;  /* 0x0000001205007c0c */ /* 0x000fe2000bf06270 */
[----:B------:R-:W-:-:S03]  /*6d20*/  IMAD.WIDE R14, R0, 0x10, R2 ;  /* 0x00000010000e7825 */ /* 0x000fc600078e0202 */
[----:B------:R-:W-:Y:S01]  /*6d30*/  SHF.R.S32.HI R13, RZ, 0x1f, R12 ;  /* 0x0000001fff0d7819 */ /* 0x000fe2000001140c */
[----:B------:R-:W-:Y:S02]  /*6d40*/  IMAD R0, R0, -0x10, -R5 ;  /* 0xfffffff000007824 */ /* 0x000fe400078e0a05 */
[----:B------:R-:W-:-:S03]  /*6d50*/  IMAD.WIDE R14, R6, 0x100, R14 ;  /* 0x00000100060e7825 */ /* 0x000fc600078e020e */
[----:B------:R-:W-:Y:S01]  /*6d60*/  IADD3 R0, R0, UR18, -R2 ;  /* 0x0000001200007c10 */ /* 0x000fe2000fffe802 */
[----:B------:R-:W-:Y:S01]  /*6d70*/  IMAD R5, R15, UR16, RZ ;  /* 0x000000100f057c24 */ /* 0x000fe2000f8e02ff */
[----:B------:R-:W-:Y:S01]  /*6d80*/  USHF.R.S32.HI UR18, URZ, 0x1f, UR12 ;  /* 0x0000001f3f127899 */ /* 0x000fe2000801140c */
[----:B------:R-:W-:-:S04]  /*6d90*/  IMAD.WIDE.U32 R2, R14, UR16, R12 ;  /* 0x000000100e027c25 */ /* 0x000fc8000f8e000c */
[----:B------:R-:W-:Y:S01]  /*6da0*/  IMAD R5, R14, UR17, R5 ;  /* 0x000000110e057c24 */ /* 0x000fe2000f8e0205 */
[----:B------:R-:W-:-:S04]  /*6db0*/  IADD3 R2, P1, R2, UR12, RZ ;  /* 0x0000000c02027c10 */ /* 0x000fc8000ff3e0ff */
[----:B------:R-:W-:Y:S01]  /*6dc0*/  IADD3.X R3, R3, UR18, R5, P1, !PT ;  /* 0x0000001203037c10 */ /* 0x000fe20008ffe405 */
[----:B------:R-:W-:Y:S01]  /*6dd0*/  IMAD.U32 R5, RZ, RZ, UR4 ;  /* 0x00000004ff057e24 */ /* 0x000fe2000f8e00ff */
[----:B------:R-:W-:-:S03]  /*6de0*/  UIMAD UR4, UR10, UR4, URZ ;  /* 0x000000040a0472a4 */ /* 0x000fc6000f8e023f */
[----:B------:R-:W-:Y:S01]  /*6df0*/  IMAD.WIDE.U32 R2, R5, UR23, R2 ;  /* 0x0000001705027c25 */ /* 0x000fe2000f8e0002 */
[----:B------:R-:W-:-:S06]  /*6e00*/  UIMAD UR4, UR23, UR5, UR4 ;  /* 0x00000005170472a4 */ /* 0x000fcc000f8e0204 */
[----:B------:R-:W-:Y:S01]  /*6e10*/  VIADD R3, R3, UR4 ;  /* 0x0000000403037c36 */ /* 0x000fe20008000000 */
[----:B------:R-:W-:Y:S02]  /*6e20*/  ULDC.64 UR4, c[0x0][0x670] ;  /* 0x00019c0000047ab9 */ /* 0x000fe40000000a00 */
[----:B------:R-:W-:Y:S01]  /*6e30*/  MOV R5, UR4 ;  /* 0x0000000400057c02 */ /* 0x000fe20008000f00 */
[----:B------:R-:W-:-:S04]  /*6e40*/  UIMAD UR4, UR11, UR4, URZ ;  /* 0x000000040b0472a4 */ /* 0x000fc8000f8e023f */
[----:B------:R-:W-:Y:S02]  /*6e50*/  UIMAD UR4, UR7, UR5, UR4 ;  /* 0x00000005070472a4 */ /* 0x000fe4000f8e0204 */
[----:B------:R-:W-:-:S04]  /*6e60*/  IMAD.WIDE.U32 R2, R5, UR7, R2 ;  /* 0x0000000705027c25 */ /* 0x000fc8000f8e0002 */
[----:B------:R-:W-:Y:S02]  /*6e70*/  IMAD.MOV.U32 R6, RZ, RZ, R2 ;  /* 0x000000ffff067224 */ /* 0x000fe400078e0002 */
[----:B------:R-:W-:Y:S01]  /*6e80*/  VIADD R7, R3, UR4 ;  /* 0x0000000403077c36 */ /* 0x000fe20008000000 */
[----:B------:R-:W-:Y:S02]  /*6e90*/  ULDC.64 UR4, c[0x0][0x668] ;  /* 0x00019a0000047ab9 */ /* 0x000fe40000000a00 */
[----:B------:R-:W-:-:S04]  /*6ea0*/  IMAD.U32 R2, RZ, RZ, UR4 ;  /* 0x00000004ff027e24 */ /* 0x000fc8000f8e00ff */
[----:B------:R-:W-:Y:S01]  /*6eb0*/  IMAD.WIDE.U32 R6, R2, UR24, R6 ;  /* 0x0000001802067c25 */ /* 0x000fe2000f8e0006 */
[----:B------:R-:W-:Y:S06]  /*6ec0*/  @P0 EXIT ;  /* 0x000000000000094d */ /* 0x000fec0003800000 */
[----:B------:R-:W-:Y:S02]  /*6ed0*/  ULDC UR6, c[0x0][0x288] ;  /* 0x0000a20000067ab9 */ /* 0x000fe40000000800 */
[----:B------:R-:W-:-:S04]  /*6ee0*/  UISETP.GE.AND UP0, UPT, UR23, UR6, UPT ;  /* 0x000000061700728c */ /* 0x000fc8000bf06270 */
[----:B------:R-:W-:-:S06]  /*6ef0*/  UISETP.GE.OR UP0, UPT, UR12, UR19, UP0 ;  /* 0x000000130c00728c */ /* 0x000fcc0008706670 */
[----:B------:R-:W-:-:S13]  /*6f00*/  PLOP3.LUT P0, PT, PT, PT, UP0, 0x80, 0x0 ;  /* 0x000000000000781c */ /* 0x000fda0003f0f008 */
[----:B------:R-:W-:Y:S05]  /*6f10*/  @P0 EXIT ;  /* 0x000000000000094d */ /* 0x000fea0003800000 */
[----:B------:R-:W-:Y:S02]  /*6f20*/  ULDC UR6, c[0x0][0x28c] ;  /* 0x0000a30000067ab9 */ /* 0x000fe40000000800 */
[----:B------:R-:W-:-:S03]  /*6f30*/  UISETP.GE.AND UP0, UPT, UR24, UR6, UPT ;  /* 0x000000061800728c */ /* 0x000fc6000bf06270 */
[----:B------:R-:W-:Y:S02]  /*6f40*/  ULDC UR6, c[0x0][0x290] ;  /* 0x0000a40000067ab9 */ /* 0x000fe40000000800 */
[----:B------:R-:W-:Y:S02]  /*6f50*/  UISETP.GE.OR UP0, UPT, UR7, UR6, UP0 ;  /* 0x000000060700728c */ /* 0x000fe40008706670 */
[----:B------:R-:W-:-:S04]  /*6f60*/  USHF.R.S32.HI UR6, URZ, 0x1f, UR24 ;  /* 0x0000001f3f067899 */ /* 0x000fc80008011418 */
[----:B------:R-:W-:-:S13]  /*6f70*/  PLOP3.LUT P0, PT, PT, PT, UP0, 0x80, 0x0 ;  /* 0x000000000000781c */ /* 0x000fda0003f0f008 */
[----:B------:R-:W-:Y:S05]  /*6f80*/  @P0 EXIT ;  /* 0x000000000000094d */ /* 0x000fea0003800000 */
[----:B------:R-:W-:Y:S01]  /*6f90*/  IMAD.MOV.U32 R3, RZ, RZ, -0x2 ;  /* 0xfffffffeff037424 */ /* 0x000fe200078e00ff */
[----:B------:R-:W-:Y:S01]  /*6fa0*/  FSETP.NEU.AND P1, PT, RZ, UR8, PT ;  /* 0x00000008ff007c0b */ /* 0x000fe2000bf2d000 */
[----:B------:R-:W-:Y:S02]  /*6fb0*/  UIMAD UR4, UR6, UR4, URZ ;  /* 0x00000004060472a4 */ /* 0x000fe4000f8e023f */
[----:B------:R-:W-:Y:S01]  /*6fc0*/  IMAD R3, R4, R3, UR19 ;  /* 0x0000001304037e24 */ /* 0x000fe2000f8e0203 */
[----:B------:R-:W-:Y:S01]  /*6fd0*/  ULDC.64 UR14, c[0x0][0x640] ;  /* 0x00019000000e7ab9 */ /* 0x000fe20000000a00 */
[----:B------:R-:W-:Y:S02]  /*6fe0*/  UIMAD UR5, UR24, UR5, UR4 ;  /* 0x00000005180572a4 */ /* 0x000fe4000f8e0204 */
[----:B------:R-:W-:Y:S01]  /*6ff0*/  VIADD R3, R3, -UR12 ;  /* 0x8000000c03037c36 */ /* 0x000fe20008000000 */
[----:B------:R-:W-:Y:S02]  /*7000*/  UIMAD UR4, UR6, UR14, URZ ;  /* 0x0000000e060472a4 */ /* 0x000fe4000f8e023f */
[----:B------:R-:W-:Y:S01]  /*7010*/  USHF.L.U64.HI UR19, UR16, 0x6, UR17 ;  /* 0x0000000610137899 */ /* 0x000fe20008010211 */
[----:B------:R-:W-:Y:S01]  /*7020*/  VIADD R2, R7, UR5 ;  /* 0x0000000507027c36 */ /* 0x000fe20008000000 */
[----:B------:R-:W-:Y:S01]  /*7030*/  UIMAD UR4, UR24, UR15, UR4 ;  /* 0x0000000f180472a4 */ /* 0x000fe2000f8e0204 */
[----:B------:R-:W-:Y:S01]  /*7040*/  ISETP.GT.AND P5, PT, R3, RZ, PT ;  /* 0x000000ff0300720c */ /* 0x000fe20003fa4270 */
[----:B------:R-:W-:-:S02]  /*7050*/  USHF.L.U32 UR15, UR16, 0x6, URZ ;  /* 0x00000006100f7899 */ /* 0x000fc4000800063f */
[----:B------:R-:W-:Y:S01]  /*7060*/  USHF.L.U64.HI UR9, UR16, 0x3, UR17 ;  /* 0x0000000310097899 */ /* 0x000fe20008010211 */
[----:B------:R-:W-:Y:S01]  /*7070*/  ISETP.GT.AND P0, PT, R0, RZ, P5 ;  /* 0x000000ff0000720c */ /* 0x000fe20002f04270 */
[----:B------:R-:W-:Y:S01]  /*7080*/  USHF.L.U32 UR6, UR16, 0x3, URZ ;  /* 0x0000000310067899 */ /* 0x000fe2000800063f */
[----:B------:R-:W-:Y:S11]  /*7090*/  @!P1 BRA `(.L_x_27) ;  /* 0x000000d0001c9947 */ /* 0x000ff60003800000 */
[----:B------:R-:W-:Y:S01]  /*70a0*/  ULDC.64 UR26, c[0x0][0x650] ;  /* 0x00019400001a7ab9 */ /* 0x000fe20000000a00 */
[----:B------:R-:W-:Y:S01]  /*70b0*/  ULDC.64 UR30, c[0x0][0x638] ;  /* 0x00018e00001e7ab9 */ /* 0x000fe20000000a00 */
[C---:B------:R-:W-:Y:S01]  /*70c0*/  LEA R4, P1, R6.reuse, UR26, 0x1 ;  /* 0x0000001a06047c11 */ /* 0x040fe2000f8208ff */
[----:B------:R-:W-:Y:S01]  /*70d0*/  ULDC.64 UR32, c[0x0][0x648] ;  /* 0x0001920000207ab9 */ /* 0x000fe20000000a00 */
[----:B------:R-:W-:Y:S01]  /*70e0*/  ULDC.64 UR28, c[0x0][0x630] ;  /* 0x00018c00001c7ab9 */ /* 0x000fe20000000a00 */
[----:B------:R-:W2:Y:S01]  /*70f0*/  LDL.LU R10, [R1] ;  /* 0x00000000010a7983 */ /* 0x000ea20000300800 */
[----:B------:R-:W-:Y:S01]  /*7100*/  LEA.HI.X R5, R6, UR27, R2, 0x1, P1 ;  /* 0x0000001b06057c11 */ /* 0x000fe200088f0c02 */
[----:B------:R-:W-:Y:S01]  /*7110*/  UIMAD UR5, UR10, UR30, URZ ;  /* 0x0000001e0a0572a4 */ /* 0x000fe2000f8e023f */
[----:B------:R-:W-:Y:S01]  /*7120*/  IADD3 R6, P1, R12, UR12, RZ ;  /* 0x0000000c0c067c10 */ /* 0x000fe2000ff3e0ff */
[----:B------:R-:W-:Y:S01]  /*7130*/  IMAD.U32 R21, RZ, RZ, UR30 ;  /* 0x0000001eff157e24 */ /* 0x000fe2000f8e00ff */
[----:B------:R-:W-:Y:S01]  /*7140*/  ULDC.64 UR26, c[0x0][0x628] ;  /* 0x00018a00001a7ab9 */ /* 0x000fe20000000a00 */
[----:B------:R-:W-:Y:S01]  /*7150*/  UIMAD UR10, UR23, UR31, UR5 ;  /* 0x0000001f170a72a4 */ /* 0x000fe2000f8e0205 */
[----:B------:R-:W-:Y:S01]  /*7160*/  IADD3.X R7, R13, UR18, RZ, P1, !PT ;  /* 0x000000120d077c10 */ /* 0x000fe20008ffe4ff */
[----:B------:R-:W-:-:S02]  /*7170*/  UIMAD UR5, UR11, UR32, URZ ;  /* 0x000000200b0572a4 */ /* 0x000fc4000f8e023f */
[----:B------:R-:W-:Y:S02]  /*7180*/  IMAD.U32 R20, RZ, RZ, UR32 ;  /* 0x00000020ff147e24 */ /* 0x000fe4000f8e00ff */
[----:B------:R-:W-:Y:S01]  /*7190*/  IMAD R23, R15, UR28, RZ ;  /* 0x0000001c0f177c24 */ /* 0x000fe2000f8e02ff */
[----:B------:R-:W-:Y:S01]  /*71a0*/  UIMAD UR11, UR7, UR33, UR5 ;  /* 0x00000021070b72a4 */ /* 0x000fe2000f8e0205 */
[----:B------:R-:W-:-:S04]  /*71b0*/  IMAD.WIDE.U32 R6, R21, UR23, R6 ;  /* 0x0000001715067c25 */ /* 0x000fc8000f8e0006 */
[----:B------:R-:W-:Y:S02]  /*71c0*/  VIADD R7, R7, UR10 ;  /* 0x0000000a07077c36 */ /* 0x000fe40008000000 */
[----:B------:R-:W-:Y:S02]  /*71d0*/  IMAD R23, R14, UR29, R23 ;  /* 0x0000001d0e177c24 */ /* 0x000fe4000f8e0217 */
[----:B------:R-:W-:-:S04]  /*71e0*/  IMAD.WIDE.U32 R6, R20, UR7, R6 ;  /* 0x0000000714067c25 */ /* 0x000fc8000f8e0006 */
[----:B------:R-:W-:Y:S02]  /*71f0*/  VIADD R19, R7, UR11 ;  /* 0x0000000b07137c36 */ /* 0x000fe40008000000 */
[----:B------:R-:W-:Y:S02]  /*7200*/  IMAD.U32 R7, RZ, RZ, UR14 ;  /* 0x0000000eff077e24 */ /* 0x000fe4000f8e00ff */
[----:B------:R-:W-:-:S04]  /*7210*/  IMAD.MOV.U32 R18, RZ, RZ, R6 ;  /* 0x000000ffff127224 */ /* 0x000fc800078e0006 */
[----:B------:R-:W-:-:S04]  /*7220*/  IMAD.WIDE.U32 R18, R7, UR24, R18 ;  /* 0x0000001807127c25 */ /* 0x000fc8000f8e0012 */
[----:B------:R-:W-:Y:S02]  /*7230*/  VIADD R17, R19, UR4 ;  /* 0x0000000413117c36 */ /* 0x000fe40008000000 */
[----:B------:R-:W-:-:S04]  /*7240*/  IMAD.MOV.U32 R16, RZ, RZ, R18 ;  /* 0x000000ffff107224 */ /* 0x000fc800078e0012 */
[----:B------:R-:W-:-:S04]  /*7250*/  IMAD.WIDE.U32 R6, R14, UR28, R16 ;  /* 0x0000001c0e067c25 */ /* 0x000fc8000f8e0010 */
[----:B------:R-:W-:Y:S01]  /*7260*/  IMAD.IADD R7, R7, 0x1, R23 ;  /* 0x0000000107077824 */ /* 0x000fe200078e0217 */
[----:B------:R-:W-:-:S04]  /*7270*/  LEA R8, P1, R6, UR26, 0x1 ;  /* 0x0000001a06087c11 */ /* 0x000fc8000f8208ff */
[----:B------:R-:W-:-:S05]  /*7280*/  LEA.HI.X R9, R6, UR27, R7, 0x1, P1 ;  /* 0x0000001b06097c11 */ /* 0x000fca00088f0c07 */
[----:B------:R-:W3:Y:S01]  /*7290*/  @P0 LDG.E.LTC128B.U16 R22, desc[UR20][R8.64] ;  /* 0x0000001408160981 */ /* 0x000ee2000c1e1520 */
[----:B------:R-:W-:Y:S01]  /*72a0*/  UIMAD.WIDE.U32 UR24, UR24, UR14, URZ ;  /* 0x0000000e181872a5 */ /* 0x000fe2000f8e003f */
[----:B------:R-:W-:Y:S01]  /*72b0*/  IMAD.U32 R226, RZ, RZ, UR28 ;  /* 0x0000001cffe27e24 */ /* 0x000fe2000f8e00ff */
[----:B------:R-:W-:Y:S01]  /*72c0*/  ISETP.GT.AND P3, PT, R3, 0x1, PT ;  /* 0x000000010300780c */ /* 0x000fe20003f64270 */
[----:B------:R-:W-:Y:S01]  /*72d0*/  BSSY B0, `(.L_x_28) ;  /* 0x0000017000007945 */ /* 0x000fe20003800000 */
[----:B------:R-:W-:Y:S01]  /*72e0*/  UIADD3 UR5, UR25, UR4, URZ ;  /* 0x0000000419057290 */ /* 0x000fe2000fffe03f */
[----:B------:R-:W-:Y:S02]  /*72f0*/  LOP3.LUT R2, R2, 0xfffffffd, RZ, 0xc0, !PT ;  /* 0xfffffffd02027812 */ /* 0x000fe400078ec0ff */
[----:B------:R-:W-:-:S08]  /*7300*/  UMOV UR4, UR24 ;  /* 0x0000001800047c82 */ /* 0x000fd00008000000 */
[----:B------:R-:W-:Y:S01]  /*7310*/  @P3 LOP3.LUT R2, R2, 0x2, RZ, 0xfc, !PT ;  /* 0x0000000202023812 */ /* 0x000fe200078efcff */
[----:B---3--:R-:W-:-:S04]  /*7320*/  IMAD.U32 R6, R22, 0x10000, RZ ;  /* 0x0001000016067824 */ /* 0x008fc800078e00ff */
[----:B------:R-:W-:-:S04]  /*7330*/  FMUL R6, R6, UR8 ;  /* 0x0000000806067c20 */ /* 0x000fc80008400000 */
[----:B--2---:R-:W-:-:S05]  /*7340*/  FFMA R6, R10, UR13, R6 ;  /* 0x0000000d0a067c23 */ /* 0x004fca0008000006 */
[----:B------:R-:W-:-:S05]  /*7350*/  F2FP.BF16.F32.PACK_AB R6, RZ, R6 ;  /* 0x00000006ff06723e */ /* 0x000fca00000010ff */
[----:B------:R1:W-:Y:S02]  /*7360*/  @P0 STG.E.U16 desc[UR20][R4.64], R6 ;  /* 0x0000000604000986 */ /* 0x0003e4000c101514 */
[----:B-1----:R-:W-:-:S04]  /*7370*/  IMAD.WIDE.U32 R6, R14, R226, UR4 ;  /* 0x000000040e067e25 */ /* 0x002fc8000f8e00e2 */
[----:B------:R-:W-:Y:S02]  /*7380*/  IMAD.IADD R7, R23, 0x1, R7 ;  /* 0x0000000117077824 */ /* 0x000fe400078e0207 */
[----:B------:R-:W-:-:S04]  /*7390*/  IMAD.WIDE.U32 R6, R20, UR7, R6 ;  /* 0x0000000714067c25 */ /* 0x000fc8000f8e0006 */
[----:B------:R-:W-:Y:S02]  /*73a0*/  VIADD R7, R7, UR11 ;  /* 0x0000000b07077c36 */ /* 0x000fe40008000000 */
[----:B------:R-:W-:-:S04]  /*73b0*/  IMAD.WIDE.U32 R6, R21, UR23, R6 ;  /* 0x0000001715067c25 */ /* 0x000fc8000f8e0006 */
[----:B------:R-:W-:Y:S01]  /*73c0*/  VIADD R7, R7, UR10 ;  /* 0x0000000a07077c36 */ /* 0x000fe20008000000 */
[----:B------:R-:W-:-:S04]  /*73d0*/  IADD3 R6, P0, P1, R6, UR12, R12 ;  /* 0x0000000c06067c10 */ /* 0x000fc8000f91e00c */
[----:B------:R-:W-:Y:S02]  /*73e0*/  IADD3.X R7, R7, UR18, R13, P0, P1 ;  /* 0x0000001207077c10 */ /* 0x000fe400087e240d */
[----:B------:R-:W-:Y:S02]  /*73f0*/  ISETP.GT.AND P1, PT, R0, RZ, P3 ;  /* 0x000000ff0000720c */ /* 0x000fe40001f24270 */
[----:B------:R-:W-:-:S04]  /*7400*/  LEA R10, P0, R6, UR26, 0x1 ;  /* 0x0000001a060a7c11 */ /* 0x000fc8000f8008ff */
[----:B------:R-:W-:-:S07]  /*7410*/  LEA.HI.X R11, R6, UR27, R7, 0x1, P0 ;  /* 0x0000001b060b7c11 */ /* 0x000fce00080f0c07 */
[----:B------:R-:W-:Y:S05]  /*7420*/  @!P1 BRA `(.L_x_29) ;  /* 0x0000000000049947 */ /* 0x000fea0003800000 */
[----:B------:R1:W5:Y:S02]  /*7430*/  LDG.E.LTC128B.U16 R22, desc[UR20][R10.64+0x2] ;  /* 0x000002140a167981 */ /* 0x000364000c1e1520 */
.L_x_29:
[----:B------:R-:W-:Y:S05]  /*7440*/  BSYNC B0 ;  /* 0x0000000000007941 */ /* 0x000fea0003800000 */
.L_x_28:
[----:B------:R-:W2:Y:S01]  /*7450*/  LDL.LU R7, [R1+0x4] ;  /* 0x0000040001077983 */ /* 0x000ea20000300800 */
[----:B-----5:R-:W-:Y:S01]  /*7460*/  IMAD.U32 R6, R22, 0x10000, RZ ;  /* 0x0001000016067824 */ /* 0x020fe200078e00ff */
[----:B------:R-:W-:Y:S02]  /*7470*/  USHF.L.U64.HI UR33, UR28, 0x3, UR29 ;  /* 0x000000031c217899 */ /* 0x000fe4000801021d */
[----:B------:R-:W-:Y:S01]  /*7480*/  USHF.L.U32 UR32, UR28, 0x3, URZ ;  /* 0x000000031c207899 */ /* 0x000fe2000800063f */
[----:B------:R-:W-:Y:S01]  /*7490*/  FMUL R6, R6, UR8 ;  /* 0x0000000806067c20 */ /* 0x000fe20008400000 */
[----:B------:R-:W-:Y:S01]  /*74a0*/  ISETP.GT.AND P2, PT, R0, 0x8, P5 ;  /* 0x000000080000780c */ /* 0x000fe20002f44270 */
[----:B------:R-:W3:Y:S02]  /*74b0*/  LDL.LU R216, [R1+0x8] ;  /* 0x0000080001d87983 */ /* 0x000ee40000300800 */
[----:B--2---:R-:W-:-:S05]  /*74c0*/  FFMA R6, R7, UR13, R6 ;  /* 0x0000000d07067c23 */ /* 0x004fca0008000006 */
[----:B------:R-:W-:-:S05]  /*74d0*/  F2FP.BF16.F32.PACK_AB R6, RZ, R6 ;  /* 0x00000006ff06723e */ /* 0x000fca00000010ff */
[----:B------:R2:W-:Y:S02]  /*74e0*/  @P1 STG.E.U16 desc[UR20][R4.64+0x2], R6 ;  /* 0x0000020604001986 */ /* 0x0005e4000c101514 */
[----:B--2---:R-:W-:-:S04]  /*74f0*/  IMAD.WIDE.U32 R6, R14, R226, UR32 ;  /* 0x000000200e067e25 */ /* 0x004fc8000f8e00e2 */
[----:B------:R-:W-:Y:S01]  /*7500*/  IMAD.IADD R23, R23, 0x1, R7 ;  /* 0x0000000117177824 */ /* 0x000fe200078e0207 */
[----:B------:R-:W-:Y:S02]  /*7510*/  IADD3 R7, P0, R18, R6, RZ ;  /* 0x0000000612077210 */ /* 0x000fe40007f1e0ff */
[----:B------:R-:W-:-:S03]  /*7520*/  IADD3 R8, P1, R6, UR24, RZ ;  /* 0x0000001806087c10 */ /* 0x000fc6000ff3e0ff */
[----:B------:R-:W-:Y:S01]  /*7530*/  IMAD.X R9, R23, 0x1, R17, P0 ;  /* 0x0000000117097824 */ /* 0x000fe200000e0611 */
[----:B------:R-:W-:-:S04]  /*7540*/  LEA R6, P0, R7, UR26, 0x1 ;  /* 0x0000001a07067c11 */ /* 0x000fc8000f8008ff */
[----:B------:R-:W-:-:S05]  /*7550*/  LEA.HI.X R7, R7, UR27, R9, 0x1, P0 ;  /* 0x0000001b07077c11 */ /* 0x000fca00080f0c09 */
[----:B------:R2:W4:Y:S01]  /*7560*/  @P2 LDG.E.LTC128B.U16 R22, desc[UR20][R6.64] ;  /* 0x0000001406162981 */ /* 0x000522000c1e1520 */
[----:B------:R-:W-:Y:S01]  /*7570*/  USHF.L.U32 UR31, UR6, 0x1, URZ ;  /* 0x00000001061f7899 */ /* 0x000fe2000800063f */
[----:B------:R-:W-:Y:S01]  /*7580*/  BSSY B0, `(.L_x_30) ;  /* 0x0000016000007945 */ /* 0x000fe20003800000 */
[----:B------:R-:W-:-:S04]  /*7590*/  USHF.L.U64.HI UR6, UR6, 0x1, UR9 ;  /* 0x0000000106067899 */ /* 0x000fc80008010209 */
[----:B--2---:R-:W-:Y:S01]  /*75a0*/  IADD3 R6, P0, R4, UR31, RZ ;  /* 0x0000001f04067c10 */ /* 0x004fe2000ff1e0ff */
[----:B----4-:R-:W-:-:S04]  /*75b0*/  IMAD.U32 R7, R22, 0x10000, RZ ;  /* 0x0001000016077824 */ /* 0x010fc800078e00ff */
[----:B------:R-:W-:-:S04]  /*75c0*/  FMUL R7, R7, UR8 ;  /* 0x0000000807077c20 */ /* 0x000fc80008400000 */
[----:B---3--:R-:W-:-:S05]  /*75d0*/  FFMA R7, R216, UR13, R7 ;  /* 0x0000000dd8077c23 */ /* 0x008fca0008000007 */
[----:B------:R-:W-:-:S04]  /*75e0*/  F2FP.BF16.F32.PACK_AB R7, RZ, R7 ;  /* 0x00000007ff07723e */ /* 0x000fc800000010ff */
[----:B------:R-:W-:Y:S02]  /*75f0*/  PRMT R9, R7, 0x7610, R9 ;  /* 0x0000761007097816 */ /* 0x000fe40000000009 */
[----:B------:R-:W-:-:S05]  /*7600*/  IADD3.X R7, R5, UR6, RZ, P0, !PT ;  /* 0x0000000605077c10 */ /* 0x000fca00087fe4ff */
[----:B------:R2:W-:Y:S02]  /*7610*/  @P2 STG.E.U16 desc[UR20][R6.64], R9 ;  /* 0x0000000906002986 */ /* 0x0005e4000c101514 */
[----:B--2---:R-:W-:-:S03]  /*7620*/  IADD3.X R9, R23, UR5, RZ, P1, !PT ;  /* 0x0000000517097c10 */ /* 0x004fc60008ffe4ff */
[----:B------:R-:W-:-:S04]  /*7630*/  IMAD.WIDE.U32 R8, R20, UR7, R8 ;  /* 0x0000000714087c25 */ /* 0x000fc8000f8e0008 */
[----:B------:R-:W-:Y:S02]  /*7640*/  VIADD R9, R9, UR11 ;  /* 0x0000000b09097c36 */ /* 0x000fe40008000000 */
[----:B------:R-:W-:-:S04]  /*7650*/  IMAD.WIDE.U32 R8, R21, UR23, R8 ;  /* 0x0000001715087c25 */ /* 0x000fc8000f8e0008 */
[----:B------:R-:W-:Y:S01]  /*7660*/  VIADD R23, R9, UR10 ;  /* 0x0000000a09177c36 */ /* 0x000fe20008000000 */
[----:B------:R-:W-:-:S04]  /*7670*/  IADD3 R9, P0, P1, R8, UR12, R12 ;  /* 0x0000000c08097c10 */ /* 0x000fc8000f91e00c */
[----:B------:R-:W-:Y:S02]  /*7680*/  IADD3.X R23, R23, UR18, R13, P0, P1 ;  /* 0x0000001217177c10 */ /* 0x000fe400087e240d */
[----:B------:R-:W-:-:S04]  /*7690*/  LEA R8, P0, R9, UR26, 0x1 ;  /* 0x0000001a09087c11 */ /* 0x000fc8000f8008ff */
[----:B------:R-:W-:Y:S02]  /*76a0*/  LEA.HI.X R9, R9, UR27, R23, 0x1, P0 ;  /* 0x0000001b09097c11 */ /* 0x000fe400080f0c17 */
[----:B------:R-:W-:-:S13]  /*76b0*/  ISETP.GT.AND P0, PT, R0, 0x8, P3 ;  /* 0x000000080000780c */ /* 0x000fda0001f04270 */
[----:B------:R-:W-:Y:S05]  /*76c0*/  @!P0 BRA `(.L_x_31) ;  /* 0x0000000000048947 */ /* 0x000fea0003800000 */
[----:B------:R2:W5:Y:S02]  /*76d0*/  LDG.E.LTC128B.U16 R22, desc[UR20][R8.64+0x2] ;  /* 0x0000021408167981 */ /* 0x000564000c1e1520 */
.L_x_31:
[----:B------:R-:W-:Y:S05]  /*76e0*/  BSYNC B0 ;  /* 0x0000000000007941 */ /* 0x000fea0003800000 */
.L_x_30:
[----:B------:R-:W3:Y:S01]  /*76f0*/  LDL.LU R216, [R1+0xc] ;  /* 0x00000c0001d87983 */ /* 0x000ee20000300800 */
[----:B-----5:R-:W-:Y:S01]  /*7700*/  IMAD.U32 R23, R22, 0x10000, RZ ;  /* 0x0001000016177824 */ /* 0x020fe200078e00ff */
[----:B------:R-:W-:Y:S01]  /*7710*/  ISETP.GT.AND P1, PT, R3, 0x8, PT ;  /* 0x000000080300780c */ /* 0x000fe20003f24270 */
[----:B------:R-:W-:Y:S01]  /*7720*/  BSSY B0, `(.L_x_32) ;  /* 0x000000a000007945 */ /* 0x000fe20003800000 */
[----:B------:R-:W-:Y:S01]  /*7730*/  LOP3.LUT R2, R2, 0xfffffffb, RZ, 0xc0, !PT ;  /* 0xfffffffb02027812 */ /* 0x000fe200078ec0ff */
[----:B------:R-:W-:-:S10]  /*7740*/  FMUL R23, R23, UR8 ;  /* 0x0000000817177c20 */ /* 0x000fd40008400000 */
[----:B------:R-:W-:Y:S01]  /*7750*/  @P1 LOP3.LUT R2, R2, 0x4, RZ, 0xfc, !PT ;  /* 0x0000000402021812 */ /* 0x000fe200078efcff */
[----:B---3--:R-:W-:-:S05]  /*7760*/  FFMA R23, R216, UR13, R23 ;  /* 0x0000000dd8177c23 */ /* 0x008fca0008000017 */
[----:B------:R-:W-:-:S05]  /*7770*/  F2FP.BF16.F32.PACK_AB R23, RZ, R23 ;  /* 0x00000017ff17723e */ /* 0x000fca00000010ff */
[----:B------:R3:W-:Y:S01]  /*7780*/  @P0 STG.E.U16 desc[UR20][R6.64+0x2], R23 ;  /* 0x0000021706000986 */ /* 0x0007e2000c101514 */
[----:B------:R-:W-:-:S13]  /*7790*/  ISETP.GT.AND P0, PT, R0, RZ, P1 ;  /* 0x000000ff0000720c */ /* 0x000fda0000f04270 */
[----:B---3--:R-:W-:Y:S05]  /*77a0*/  @!P0 BRA `(.L_x_33) ;  /* 0x0000000000048947 */ /* 0x008fea0003800000 */
[----:B------:R3:W5:Y:S02]  /*77b0*/  LDG.E.LTC128B.U16 R22, desc[UR20][R10.64+0x10] ;  /* 0x000010140a167981 */ /* 0x000764000c1e1520 */
.L_x_33:
[----:B------:R-:W-:Y:S05]  /*77c0*/  BSYNC B0 ;  /* 0x0000000000007941 */ /* 0x000fea0003800000 */
.L_x_32:
[----:B------:R-:W4:Y:S01]  /*77d0*/  LDL.LU R216, [R1+0x10] ;  /* 0x0000100001d87983 */ /* 0x000f220000300800 */
[----:B-----5:R-:W-:Y:S01]  /*77e0*/  IMAD.U32 R23, R22, 0x10000, RZ ;  /* 0x0001000016177824 */ /* 0x020fe200078e00ff */
[----:B------:R-:W-:Y:S01]  /*77f0*/  ISETP.GT.AND P2, PT, R3, 0x9, PT ;  /* 0x000000090300780c */ /* 0x000fe20003f44270 */
[----:B------:R-:W-:Y:S01]  /*7800*/  BSSY B0, `(.L_x_34) ;  /* 0x000000a000007945 */ /* 0x000fe20003800000 */
[----:B------:R-:W-:Y:S01]  /*7810*/  LOP3.LUT R2, R2, 0xfffffff7, RZ, 0xc0, !PT ;  /* 0xfffffff702027812 */ /* 0x000fe200078ec0ff */
[----:B------:R-:W-:-:S10]  /*7820*/  FMUL R23, R23, UR8 ;  /* 0x0000000817177c20 */ /* 0x000fd40008400000 */
[----:B------:R-:W-:Y:S01]  /*7830*/  @P2 LOP3.LUT R2, R2, 0x8, RZ, 0xfc, !PT ;  /* 0x0000000802022812 */ /* 0x000fe200078efcff */
[----:B----4-:R-:W-:-:S05]  /*7840*/  FFMA R23, R216, UR13, R23 ;  /* 0x0000000dd8177c23 */ /* 0x010fca0008000017 */
[----:B------:R-:W-:-:S05]  /*7850*/  F2FP.BF16.F32.PACK_AB R23, RZ, R23 ;  /* 0x00000017ff17723e */ /* 0x000fca00000010ff */
[----:B------:R4:W-:Y:S01]  /*7860*/  @P0 STG.E.U16 desc[UR20][R4.64+0x10], R23 ;  /* 0x0000101704000986 */ /* 0x0009e2000c101514 */
[----:B------:R-:W-:-:S13]  /*7870*/  ISETP.GT.AND P0, PT, R0, RZ, P2 ;  /* 0x000000ff0000720c */ /* 0x000fda0001704270 */
[----:B----4-:R-:W-:Y:S05]  /*7880*/  @!P0 BRA `(.L_x_35) ;  /* 0x0000000000048947 */ /* 0x010fea0003800000 */
[----:B------:R4:W5:Y:S02]  /*7890*/  LDG.E.LTC128B.U16 R22, desc[UR20][R10.64+0x12] ;  /* 0x000012140a167981 */ /* 0x000964000c1e1520 */
.L_x_35:
[----:B------:R-:W-:Y:S05]  /*78a0*/  BSYNC B0 ;  /* 0x0000000000007941 */ /* 0x000fea0003800000 */
.L_x_34:
[----:B------:R-:W2:Y:S01]  /*78b0*/  LDL.LU R216, [R1+0x14] ;  /* 0x0000140001d87983 */ /* 0x000ea20000300800 */
[----:B-----5:R-:W-:Y:S01]  /*78c0*/  IMAD.U32 R23, R22, 0x10000, RZ ;  /* 0x0001000016177824 */ /* 0x020fe200078e00ff */
[----:B------:R-:W-:Y:S01]  /*78d0*/  ISETP.GT.AND P1, PT, R0, 0x8, P1 ;  /* 0x000000080000780c */ /* 0x000fe20000f24270 */
[----:B------:R-:W-:Y:S02]  /*78e0*/  BSSY B0, `(.L_x_36) ;  /* 0x0000007000007945 */ /* 0x000fe40003800000 */
[----:B------:R-:W-:-:S04]  /*78f0*/  FMUL R23, R23, UR8 ;  /* 0x0000000817177c20 */ /* 0x000fc80008400000 */
[----:B--2---:R-:W-:-:S05]  /*7900*/  FFMA R23, R216, UR13, R23 ;  /* 0x0000000dd8177c23 */ /* 0x004fca0008000017 */
[----:B------:R-:W-:-:S05]  /*7910*/  F2FP.BF16.F32.PACK_AB R23, RZ, R23 ;  /* 0x00000017ff17723e */ /* 0x000fca00000010ff */
[----:B------:R2:W-:Y:S01]  /*7920*/  @P0 STG.E.U16 desc[UR20][R4.64+0x12], R23 ;  /* 0x0000121704000986 */ /* 0x0005e2000c101514 */
[----:B------:R-:W-:Y:S05]  /*7930*/  @!P1 BRA `(.L_x_37) ;  /* 0x0000000000049947 */ /* 0x000fea0003800000 */
[----:B------:R0:W5:Y:S02]  /*7940*/  LDG.E.LTC128B.U16 R22, desc[UR20][R8.64+0x10] ;  /* 0x0000101408167981 */ /* 0x000164000c1e1520 */
.L_x_37:
[----:B------:R-:W-:Y:S05]  /*7950*/  BSYNC B0 ;  /* 0x0000000000007941 */ /* 0x000fea0003800000 */
.L_x_36:
[----:B------:R-:W3:Y:S01]  /*7960*/  LDL.LU R216, [R1+0x18] ;  /* 0x0000180001d87983 */ /* 0x000ee20000300800 */
[----:B--2--5:R-:W-:Y:S01]  /*7970*/  IMAD.U32 R23, R22, 0x10000, RZ ;  /* 0x0001000016177824 */ /* 0x024fe200078e00ff */
[----:B------:R-:W-:Y:S01]  /*7980*/  ISETP.GT.AND P0, PT, R0, 0x8, P2 ;  /* 0x000000080000780c */ /* 0x000fe20001704270 */
[----:B------:R-:W-:Y:S02]  /*7990*/  BSSY B0, `(.L_x_38) ;  /* 0x0000007000007945 */ /* 0x000fe40003800000 */
[----:B------:R-:W-:-:S04]  /*79a0*/  FMUL R23, R23, UR8 ;  /* 0x0000000817177c20 */ /* 0x000fc80008400000 */
[----:B---3--:R-:W-:-:S05]  /*79b0*/  FFMA R23, R216, UR13, R23 ;  /* 0x0000000dd8177c23 */ /* 0x008fca0008000017 */
[----:B------:R-:W-:-:S05]  /*79c0*/  F2FP.BF16.F32.PACK_AB R23, RZ, R23 ;  /* 0x00000017ff17723e */ /* 0x000fca00000010ff */
[----:B------:R2:W-:Y:S01]  /*79d0*/  @P1 STG.E.U16 desc[UR20][R6.64+0x10], R23 ;  /* 0x0000101706001986 */ /* 0x0005e2000c101514 */
[----:B------:R-:W-:Y:S05]  /*79e0*/  @!P0 BRA `(.L_x_39) ;  /* 0x0000000000048947 */ /* 0x000fea0003800000 */
[----:B------:R3:W5:Y:S02]  /*79f0*/  LDG.E.LTC128B.U16 R22, desc[UR20][R8.64+0x12] ;  /* 0x0000121408167981 */ /* 0x000764000c1e1520 */
.L_x_39:
[----:B------:R-:W-:Y:S05]  /*7a00*/  BSYNC B0 ;  /* 0x0000000000007941 */ /* 0x000fea0003800000 */
.L_x_38:
[----:B------:R-:W4:Y:S01]  /*7a10*/  LDL.LU R217, [R1+0x1c] ;  /* 0x00001c0001d97983 */ /* 0x000f220000300800 */
[----:B--2--5:R-:W-:Y:S01]  /*7a20*/  IMAD.U32 R23, R22, 0x10000, RZ ;  /* 0x0001000016177824 */ /* 0x024fe200078e00ff */
[----:B------:R-:W-:Y:S01]  /*7a30*/  ISETP.GT.AND P3, PT, R3, 0x10, PT ;  /* 0x000000100300780c */ /* 0x000fe20003f64270 */
[----:B------:R-:W-:Y:S01]  /*7a40*/  BSSY B0, `(.L_x_40) ;  /* 0x000000b000007945 */ /* 0x000fe20003800000 */
[----:B------:R-:W-:Y:S01]  /*7a50*/  LOP3.LUT R2, R2, 0xffffffef, RZ, 0xc0, !PT ;  /* 0xffffffef02027812 */ /* 0x000fe200078ec0ff */
[----:B------:R-:W-:Y:S01]  /*7a60*/  FMUL R23, R23, UR8 ;  /* 0x0000000817177c20 */ /* 0x000fe20008400000 */
[----:B------:R-:W-:Y:S02]  /*7a70*/  ISETP.GT.AND P1, PT, R0, RZ, P3 ;  /* 0x000000ff0000720c */ /* 0x000fe40001f24270 */
[----:B------:R-:W-:-:S07]  /*7a80*/  PRMT R216, R22, 0x7610, R216 ;  /* 0x0000761016d87816 */ /* 0x000fce00000000d8 */
[----:B------:R-:W-:Y:S01]  /*7a90*/  @P3 LOP3.LUT R2, R2, 0x10, RZ, 0xfc, !PT ;  /* 0x0000001002023812 */ /* 0x000fe200078efcff */
[----:B----4-:R-:W-:-:S05]  /*7aa0*/  FFMA R23, R217, UR13, R23 ;  /* 0x0000000dd9177c23 */ /* 0x010fca0008000017 */
[----:B------:R-:W-:-:S05]  /*7ab0*/  F2FP.BF16.F32.PACK_AB R23, RZ, R23 ;  /* 0x00000017ff17723e */ /* 0x000fca00000010ff */
[----:B------:R2:W-:Y:S01]  /*7ac0*/  @P0 STG.E.U16 desc[UR20][R6.64+0x12], R23 ;  /* 0x0000121706000986 */ /* 0x0005e2000c101514 */
[----:B------:R-:W-:Y:S05]  /*7ad0*/  @!P1 BRA `(.L_x_41) ;  /* 0x0000000000049947 */ /* 0x000fea0003800000 */
[----:B------:R4:W5:Y:S02]  /*7ae0*/  LDG.E.LTC128B.U16 R216, desc[UR20][R10.64+0x20] ;  /* 0x000020140ad87981 */ /* 0x000964000c1e1520 */
.L_x_41:
[----:B------:R-:W-:Y:S05]  /*7af0*/  BSYNC B0 ;  /* 0x0000000000007941 */ /* 0x000fea0003800000 */
.L_x_40:
[----:B--2---:R-:W2:Y:S01]  /*7b00*/  LDL.LU R23, [R1+0x20] ;  /* 0x0000200001177983 */ /* 0x004ea20000300800 */
[----:B-----5:R-:W-:Y:S01]  /*7b10*/  IMAD.U32 R22, R216, 0x10000, RZ ;  /* 0x00010000d8167824 */ /* 0x020fe200078e00ff */
[----:B------:R-:W-:Y:S01]  /*7b20*/  IADD3 R219, P0, R14, 0x40, RZ ;  /* 0x000000400edb7810 */ /* 0x000fe20007f1e0ff */
[----:B------:R-:W-:Y:S01]  /*7b30*/  BSSY B0, `(.L_x_42) ;  /* 0x0000017000007945 */ /* 0x000fe20003800000 */
[----:B------:R-:W-:Y:S01]  /*7b40*/  ISETP.GT.AND P2, PT, R3, 0x11, PT ;  /* 0x000000110300780c */ /* 0x000fe20003f44270 */
[----:B------:R-:W-:Y:S01]  /*7b50*/  FMUL R22, R22, UR8 ;  /* 0x0000000816167c20 */ /* 0x000fe20008400000 */
[----:B------:R-:W-:-:S11]  /*7b60*/  LOP3.LUT R2, R2, 0xffbfffff, RZ, 0xc0, !PT ;  /* 0xffbfffff02027812 */ /* 0x000fd600078ec0ff */
[----:B------:R-:W-:Y:S01]  /*7b70*/  @P2 LOP3.LUT R2, R2, 0x400000, RZ, 0xfc, !PT ;  /* 0x0040000002022812 */ /* 0x000fe200078efcff */
[----:B--2---:R-:W-:-:S05]  /*7b80*/  FFMA R22, R23, UR13, R22 ;  /* 0x0000000d17167c23 */ /* 0x004fca0008000016 */
[----:B------:R-:W-:-:S05]  /*7b90*/  F2FP.BF16.F32.PACK_AB R22, RZ, R22 ;  /* 0x00000016ff16723e */ /* 0x000fca00000010ff */
[----:B------:R2:W-:Y:S02]  /*7ba0*/  @P1 STG.E.U16 desc[UR20][R4.64+0x20], R22 ;  /* 0x0000201604001986 */ /* 0x0005e4000c101514 */
[----:B--2---:R-:W-:-:S04]  /*7bb0*/  IMAD.X R22, RZ, RZ, R15, P0 ;  /* 0x000000ffff167224 */ /* 0x004fc800000e060f */
[----:B------:R-:W-:-:S04]  /*7bc0*/  IMAD R22, R22, UR28, RZ ;  /* 0x0000001c16167c24 */ /* 0x000fc8000f8e02ff */
[C---:B------:R-:W-:Y:S02]  /*7bd0*/  IMAD R228, R219.reuse, UR29, R22 ;  /* 0x0000001ddbe47c24 */ /* 0x040fe4000f8e0216 */
[----:B------:R-:W-:-:S04]  /*7be0*/  IMAD.WIDE.U32 R22, R219, R226, UR4 ;  /* 0x00000004db167e25 */ /* 0x000fc8000f8e00e2 */
[----:B------:R-:W-:Y:S02]  /*7bf0*/  IMAD.IADD R23, R228, 0x1, R23 ;  /* 0x00000001e4177824 */ /* 0x000fe400078e0217 */
[----:B------:R-:W-:-:S04]  /*7c00*/  IMAD.WIDE.U32 R22, R20, UR7, R22 ;  /* 0x0000000714167c25 */ /* 0x000fc8000f8e0016 */
[----:B------:R-:W-:Y:S02]  /*7c10*/  VIADD R23, R23, UR11 ;  /* 0x0000000b17177c36 */ /* 0x000fe40008000000 */
[----:B------:R-:W-:-:S04]  /*7c20*/  IMAD.WIDE.U32 R22, R21, UR23, R22 ;  /* 0x0000001715167c25 */ /* 0x000fc8000f8e0016 */
[----:B------:R-:W-:Y:S01]  /*7c30*/  VIADD R23, R23, UR10 ;  /* 0x0000000a17177c36 */ /* 0x000fe20008000000 */
[----:B------:R-:W-:Y:S02]  /*7c40*/  IADD3 R240, P0, P1, R22, UR12, R12 ;  /* 0x0000000c16f07c10 */ /* 0x000fe4000f91e00c */
[----:B------:R-:W-:Y:S02]  /*7c50*/  PRMT R22, R216, 0x7610, R22 ;  /* 0x00007610d8167816 */ /* 0x000fe40000000016 */
[----:B------:R-:W-:Y:S02]  /*7c60*/  IADD3.X R246, R23, UR18, R13, P0, P1 ;  /* 0x0000001217f67c10 */ /* 0x000fe400087e240d */
[----:B------:R-:W-:-:S13]  /*7c70*/  ISETP.GT.AND P0, PT, R0, RZ, P2 ;  /* 0x000000ff0000720c */ /* 0x000fda0001704270 */
[----:B------:R-:W-:Y:S05]  /*7c80*/  @!P0 BRA `(.L_x_43) ;  /* 0x0000000000048947 */ /* 0x000fea0003800000 */
[----:B------:R2:W5:Y:S02]  /*7c90*/  LDG.E.LTC128B.U16 R22, desc[UR20][R10.64+0x22] ;  /* 0x000022140a167981 */ /* 0x000564000c1e1520 */
.L_x_43:
[----:B------:R-:W-:Y:S05]  /*7ca0*/  BSYNC B0 ;  /* 0x0000000000007941 */ /* 0x000fea0003800000 */
.L_x_42:
[----:B------:R-:W3:Y:S01]  /*7cb0*/  LDL.LU R216, [R1+0x24] ;  /* 0x0000240001d87983 */ /* 0x000ee20000300800 */
[----:B-----5:R-:W-:Y:S01]  /*7cc0*/  IMAD.U32 R23, R22, 0x10000, RZ ;  /* 0x0001000016177824 */ /* 0x020fe200078e00ff */
[----:B------:R-:W-:Y:S03]  /*7cd0*/  BSSY B0, `(.L_x_44) ;  /* 0x0000008000007945 */ /* 0x000fe60003800000 */
[----:B------:R-:W-:-:S04]  /*7ce0*/  FMUL R23, R23, UR8 ;  /* 0x0000000817177c20 */ /* 0x000fc80008400000 */
[----:B---3--:R-:W-:-:S05]  /*7cf0*/  FFMA R23, R216, UR13, R23 ;  /* 0x0000000dd8177c23 */ /* 0x008fca0008000017 */
[----:B------:R-:W-:-:S05]  /*7d00*/  F2FP.BF16.F32.PACK_AB R23, RZ, R23 ;  /* 0x00000017ff17723e */ /* 0x000fca00000010ff */
[----:B------:R3:W-:Y:S01]  /*7d10*/  @P0 STG.E.U16 desc[UR20][R4.64+0x22], R23 ;  /* 0x0000221704000986 */ /* 0x0007e2000c101514 */
[----:B------:R-:W-:-:S13]  /*7d20*/  ISETP.GT.AND P0, PT, R0, 0x8, P3 ;  /* 0x000000080000780c */ /* 0x000fda0001f04270 */
[----:B---3--:R-:W-:Y:S05]  /*7d30*/  @!P0 BRA `(.L_x_45) ;  /* 0x0000000000048947 */ /* 0x008fea0003800000 */
[----:B------:R3:W5:Y:S02]  /*7d40*/  LDG.E.LTC128B.U16 R22, desc[UR20][R8.64+0x20] ;  /* 0x0000201408167981 */ /* 0x000764000c1e1520 */
.L_x_45:
[----:B------:R-:W-:Y:S05]  /*7d50*/  BSYNC B0 ;  /* 0x0000000000007941 */ /* 0x000fea0003800000 */
.L_x_44:
[----:B------:R-:W2:Y:S01]  /*7d60*/  LDL.LU R216, [R1+0x28] ;  /* 0x0000280001d87983 */ /* 0x000ea20000300800 */
[----:B-----5:R-:W-:Y:S01]  /*7d70*/  IMAD.U32 R23, R22, 0x10000, RZ ;  /* 0x0001000016177824 */ /* 0x020fe200078e00ff */
[----:B------:R-:W-:Y:S03]  /*7d80*/  BSSY B0, `(.L_x_46) ;  /* 0x0000008000007945 */ /* 0x000fe60003800000 */
[----:B------:R-:W-:-:S04]  /*7d90*/  FMUL R23, R23, UR8 ;  /* 0x0000000817177c20 */ /* 0x000fc80008400000 */
[----:B--2---:R-:W-:-:S05]  /*7da0*/  FFMA R23, R216, UR13, R23 ;  /* 0x0000000dd8177c23 */ /* 0x004fca0008000017 */
[----:B------:R-:W-:-:S05]  /*7db0*/  F2FP.BF16.F32.PACK_AB R23, RZ, R23 ;  /* 0x00000017ff17723e */ /* 0x000fca00000010ff */
[----:B------:R2:W-:Y:S01]  /*7dc0*/  @P0 STG.E.U16 desc[UR20][R6.64+0x20], R23 ;  /* 0x0000201706000986 */ /* 0x0005e2000c101514 */
[----:B------:R-:W-:-:S13]  /*7dd0*/  ISETP.GT.AND P0, PT, R0, 0x8, P2 ;  /* 0x000000080000780c */ /* 0x000fda0001704270 */
[----:B--2---:R-:W-:Y:S05]  /*7de0*/  @!P0 BRA `(.L_x_47) ;  /* 0x0000000000048947 */ /* 0x004fea0003800000 */
[----:B------:R2:W5:Y:S02]  /*7df0*/  LDG.E.LTC128B.U16 R22, desc[UR20][R8.64+0x22] ;  /* 0x0000221408167981 */ /* 0x000564000c1e1520 */
.L_x_47:
[----:B------:R-:W-:Y:S05]  /*7e00*/  BSYNC B0 ;  /* 0x0000000000007941 */ /* 0x000fea0003800000 */
.L_x_46:
[----:B------:R-:W3:Y:S01]  /*7e10*/  LDL.LU R217, [R1+0x2c] ;  /* 0x00002c0001d97983 */ /* 0x000ee20000300800 */
[----:B-----5:R-:W-:Y:S01]  /*7e20*/  IMAD.U32 R23, R22, 0x10000, RZ ;  /* 0x0001000016177824 */ /* 0x020fe200078e00ff */
[----:B------:R-:W-:Y:S01]  /*7e30*/  ISETP.GT.AND P3, PT, R3, 0x18, PT ;  /* 0x000000180300780c */ /* 0x000fe20003f64270 */
[----:B------:R-:W-:Y:S01]  /*7e40*/  BSSY B0, `(.L_x_48) ;  /* 0x000000b000007945 */ /* 0x000fe20003800000 */
[----:B------:R-:W-:Y:S01]  /*7e50*/  LOP3.LUT R2, R2, 0xfbffffff, RZ, 0xc0, !PT ;  /* 0xfbffffff02027812 */ /* 0x000fe200078ec0ff */
[----:B------:R-:W-:Y:S01]  /*7e60*/  FMUL R23, R23, UR8 ;  /* 0x0000000817177c20 */ /* 0x000fe20008400000 */
[----:B------:R-:W-:-:S09]  /*7e70*/  PRMT R216, R22, 0x7610, R216 ;  /* 0x0000761016d87816 */ /* 0x000fd200000000d8 */
[----:B------:R-:W-:Y:S01]  /*7e80*/  @P3 LOP3.LUT R2, R2, 0x4000000, RZ, 0xfc, !PT ;  /* 0x0400000002023812 */ /* 0x000fe200078efcff */
[----:B---3--:R-:W-:-:S05]  /*7e90*/  FFMA R23, R217, UR13, R23 ;  /* 0x0000000dd9177c23 */ /* 0x008fca0008000017 */
[----:B------:R-:W-:-:S05]  /*7ea0*/  F2FP.BF16.F32.PACK_AB R23, RZ, R23 ;  /* 0x00000017ff17723e */ /* 0x000fca00000010ff */
[----:B------:R3:W-:Y:S01]  /*7eb0*/  @P0 STG.E.U16 desc[UR20][R6.64+0x22], R23 ;  /* 0x0000221706000986 */ /* 0x0007e2000c101514 */
[----:B------:R-:W-:-:S13]  /*7ec0*/  ISETP.GT.AND P0, PT, R0, RZ, P3 ;  /* 0x000000ff0000720c */ /* 0x000fda0001f04270 */
[----:B---3--:R-:W-:Y:S05]  /*7ed0*/  @!P0 BRA `(.L_x_49) ;  /* 0x0000000000048947 */ /* 0x008fea0003800000 */
[----:B------:R3:W5:Y:S02]  /*7ee0*/  LDG.E.LTC128B.U16 R216, desc[UR20][R10.64+0x30] ;  /* 0x000030140ad87981 */ /* 0x000764000c1e1520 */
.L_x_49:
[----:B------:R-:W-:Y:S05]  /*7ef0*/  BSYNC B0 ;  /* 0x0000000000007941 */ /* 0x000fea0003800000 */
.L_x_48:
[----:B------:R-:W2:Y:S01]  /*7f00*/  LDL.LU R23, [R1+0x30] ;  /* 0x0000300001177983 */ /* 0x000ea20000300800 */
[----:B-----5:R-:W-:Y:S01]  /*7f10*/  IMAD.U32 R22, R216, 0x10000, RZ ;  /* 0x00010000d8167824 */ /* 0x020fe200078e00ff */
[----:B------:R-:W-:Y:S01]  /*7f20*/  ISETP.GT.AND P2, PT, R3, 0x19, PT ;  /* 0x000000190300780c */ /* 0x000fe20003f44270 */
[----:B------:R-:W-:Y:S01]  /*7f30*/  BSSY B0, `(.L_x_50) ;  /* 0x0000017000007945 */ /* 0x000fe20003800000 */
[----:B------:R-:W-:Y:S01]  /*7f40*/  LOP3.LUT R2, R2, 0xfdffffff, RZ, 0xc0, !PT ;  /* 0xfdffffff02027812 */ /* 0x000fe200078ec0ff */
[----:B------:R-:W-:-:S10]  /*7f50*/  FMUL R22, R22, UR8 ;  /* 0x0000000816167c20 */ /* 0x000fd40008400000 */
[----:B------:R-:W-:Y:S01]  /*7f60*/  @P2 LOP3.LUT R2, R2, 0x2000000, RZ, 0xfc, !PT ;  /* 0x0200000002022812 */ /* 0x000fe200078efcff */
[----:B--2---:R-:W-:-:S05]  /*7f70*/  FFMA R22, R23, UR13, R22 ;  /* 0x0000000d17167c23 */ /* 0x004fca0008000016 */
[----:B------:R-:W-:-:S05]  /*7f80*/  F2FP.BF16.F32.PACK_AB R22, RZ, R22 ;  /* 0x00000016ff16723e */ /* 0x000fca00000010ff */
[----:B------:R2:W-:Y:S01]  /*7f90*/  @P0 STG.E.U16 desc[UR20][R4.64+0x30], R22 ;  /* 0x0000301604000986 */ /* 0x0005e2000c101514 */
[----:B------:R-:W-:-:S05]  /*7fa0*/  IADD3 R221, P0, R14, 0x80, RZ ;  /* 0x000000800edd7810 */ /* 0x000fca0007f1e0ff */
        /* <DEDUP_REMOVED lines=15> */
.L_x_51:
[----:B------:R-:W-:Y:S05]  /*80a0*/  BSYNC B0 ;  /* 0x0000000000007941 */ /* 0x000fea0003800000 */
.L_x_50:
        /* <DEDUP_REMOVED lines=10> */
.L_x_53:
[----:B------:R-:W-:Y:S05]  /*8150*/  BSYNC B0 ;  /* 0x0000000000007941 */ /* 0x000fea0003800000 */
.L_x_52:
[----:B------:R-:W2:Y:S01]  /*8160*/  LDL.LU R216, [R1+0x38] ;  /* 0x0000380001d87983 */ /* 0x000ea20000300800 */
[----:B-----5:R-:W-:Y:S01]  /*8170*/  IMAD.U32 R23, R22, 0x10000, RZ ;  /* 0x0001000016177824 */ /* 0x020fe200078e00ff */
[----:B------:R-:W-:Y:S03]  /*8180*/  BSSY B0, `(.L_x_54) ;  /* 0x0000015000007945 */ /* 0x000fe60003800000 */
[----:B------:R-:W-:-:S04]  /*8190*/  FMUL R23, R23, UR8 ;  /* 0x0000000817177c20 */ /* 0x000fc80008400000 */
[----:B--2---:R-:W-:-:S05]  /*81a0*/  FFMA R23, R216, UR13, R23 ;  /* 0x0000000dd8177c23 */ /* 0x004fca0008000017 */
[----:B------:R-:W-:-:S05]  /*81b0*/  F2FP.BF16.F32.PACK_AB R23, RZ, R23 ;  /* 0x00000017ff17723e */ /* 0x000fca00000010ff */
[----:B------:R2:W-:Y:S01]  /*81c0*/  @P0 STG.E.U16 desc[UR20][R6.64+0x30], R23 ;  /* 0x0000301706000986 */ /* 0x0005e2000c101514 */
[----:B------:R-:W-:-:S05]  /*81d0*/  IADD3 R220, P0, R14, 0xc0, RZ ;  /* 0x000000c00edc7810 */ /* 0x000fca0007f1e0ff */
[----:B------:R-:W-:-:S04]  /*81e0*/  IMAD.X R14, RZ, RZ, R15, P0 ;  /* 0x000000ffff0e7224 */ /* 0x000fc800000e060f */
        /* <DEDUP_REMOVED lines=11> */
[----:B------:R-:W-:-:S13]  /*82a0*/  ISETP.GT.AND P0, PT, R0, 0x8, P2 ;  /* 0x000000080000780c */ /* 0x000fda0001704270 */
[----:B--2---:R-:W-:Y:S05]  /*82b0*/  @!P0 BRA `(.L_x_55) ;  /* 0x0000000000048947 */ /* 0x004fea0003800000 */
[----:B------:R2:W5:Y:S02]  /*82c0*/  LDG.E.LTC128B.U16 R14, desc[UR20][R8.64+0x32] ;  /* 0x00003214080e7981 */ /* 0x000564000c1e1520 */
.L_x_55:
[----:B------:R-:W-:Y:S05]  /*82d0*/  BSYNC B0 ;  /* 0x0000000000007941 */ /* 0x000fea0003800000 */
.L_x_54:
        /* <DEDUP_REMOVED lines=13> */
.L_x_57:
[----:B------:R-:W-:Y:S05]  /*83b0*/  BSYNC B0 ;  /* 0x0000000000007941 */ /* 0x000fea0003800000 */
.L_x_56:
        /* <DEDUP_REMOVED lines=10> */
[----:B------:R-:W-:-:S13]  /*8460*/  ISETP.GT.AND P0, PT, R0, RZ, P1 ;  /* 0x000000ff0000720c */ /* 0x000fda0000f04270 */
[----:B--2---:R-:W-:Y:S05]  /*8470*/  @!P0 BRA `(.L_x_59) ;  /* 0x0000000000048947 */ /* 0x004fea0003800000 */
[----:B------:R2:W5:Y:S02]  /*8480*/  LDG.E.LTC128B.U16 R14, desc[UR20][R10.64+0x42] ;  /* 0x000042140a0e7981 */ /* 0x000564000c1e1520 */
.L_x_59:
[----:B------:R-:W-:Y:S05]  /*8490*/  BSYNC B0 ;  /* 0x0000000000007941 */ /* 0x000fea0003800000 */
.L_x_58:
        /* <DEDUP_REMOVED lines=10> */
.L_x_61:
[----:B------:R-:W-:Y:S05]  /*8540*/  BSYNC B0 ;  /* 0x0000000000007941 */ /* 0x000fea0003800000 */
.L_x_60:
[----:B------:R-:W2:Y:S01]  /*8550*/  LDL.LU R23, [R1+0x48] ;  /* 0x0000480001177983 */ /* 0x000ea20000300800 */
[C---:B-----5:R-:W-:Y:S01]  /*8560*/  IMAD.U32 R15, R14.reuse, 0x10000, RZ ;  /* 0x000100000e0f7824 */ /* 0x060fe200078e00ff */
[----:B------:R-:W-:Y:S01]  /*8570*/  BSSY B0, `(.L_x_62) ;  /* 0x0000009000007945 */ /* 0x000fe20003800000 */
[----:B------:R-:W-:Y:S02]  /*8580*/  PRMT R22, R14, 0x7610, R22 ;  /* 0x000076100e167816 */ /* 0x000fe40000000016 */
[----:B------:R-:W-:-:S04]  /*8590*/  FMUL R15, R15, UR8 ;  /* 0x000000080f0f7c20 */ /* 0x000fc80008400000 */
[----:B--2---:R-:W-:-:S05]  /*85a0*/  FFMA R15, R23, UR13, R15 ;  /* 0x0000000d170f7c23 */ /* 0x004fca000800000f */
[----:B------:R-:W-:-:S05]  /*85b0*/  F2FP.BF16.F32.PACK_AB R15, RZ, R15 ;  /* 0x0000000fff0f723e */ /* 0x000fca00000010ff */
[----:B------:R2:W-:Y:S01]  /*85c0*/  @P0 STG.E.U16 desc[UR20][R6.64+0x40], R15 ;  /* 0x0000400f06000986 */ /* 0x0005e2000c101514 */
[----:B------:R-:W-:-:S13]  /*85d0*/  ISETP.GT.AND P0, PT, R0, 0x8, P1 ;  /* 0x000000080000780c */ /* 0x000fda0000f04270 */
[----:B--2---:R-:W-:Y:S05]  /*85e0*/  @!P0 BRA `(.L_x_63) ;  /* 0x0000000000048947 */ /* 0x004fea0003800000 */
[----:B------:R2:W5:Y:S02]  /*85f0*/  LDG.E.LTC128B.U16 R22, desc[UR20][R8.64+0x42] ;  /* 0x0000421408167981 */ /* 0x000564000c1e1520 */
.L_x_63:
[----:B------:R-:W-:Y:S05]  /*8600*/  BSYNC B0 ;  /* 0x0000000000007941 */ /* 0x000fea0003800000 */
.L_x_62:
[----:B------:R-:W3:Y:S01]  /*8610*/  LDL.LU R15, [R1+0x4c] ;  /* 0x00004c00010f7983 */ /* 0x000ee20000300800 */
[----:B-----5:R-:W-:Y:S01]  /*8620*/  IMAD.U32 R14, R22, 0x10000, RZ ;  /* 0x00010000160e7824 */ /* 0x020fe200078e00ff */
[----:B------:R-:W-:Y:S01]  /*8630*/  ISETP.GT.AND P2, PT, R3, 0x28, PT ;  /* 0x000000280300780c */ /* 0x000fe20003f44270 */
[----:B------:R-:W-:Y:S01]  /*8640*/  IMAD.WIDE.U32 R224, R219, R226, UR32 ;  /* 0x00000020dbe07e25 */ /* 0x000fe2000f8e00e2 */
[----:B------:R-:W-:-:S03]  /*8650*/  LOP3.LUT R2, R2, 0xffdfffff, RZ, 0xc0, !PT ;  /* 0xffdfffff02027812 */ /* 0x000fc600078ec0ff */
[----:B------:R-:W-:Y:S01]  /*8660*/  FMUL R14, R14, UR8 ;  /* 0x000000080e0e7c20 */ /* 0x000fe20008400000 */
[----:B------:R-:W-:Y:S01]  /*8670*/  BSSY B0, `(.L_x_64) ;  /* 0x0000012000007945 */ /* 0x000fe20003800000 */
[----:B------:R-:W-:-:S06]  /*8680*/  IMAD.IADD R236, R228, 0x1, R225 ;  /* 0x00000001e4ec7824 */ /* 0x000fcc00078e02e1 */
[----:B------:R-:W-:Y:S01]  /*8690*/  @P2 LOP3.LUT R2, R2, 0x200000, RZ, 0xfc, !PT ;  /* 0x0020000002022812 */ /* 0x000fe200078efcff */
[----:B---3--:R-:W-:-:S05]  /*86a0*/  FFMA R14, R15, UR13, R14 ;  /* 0x0000000d0f0e7c23 */ /* 0x008fca000800000e */
[----:B------:R-:W-:-:S05]  /*86b0*/  F2FP.BF16.F32.PACK_AB R14, RZ, R14 ;  /* 0x0000000eff0e723e */ /* 0x000fca00000010ff */
[----:B------:R3:W-:Y:S02]  /*86c0*/  @P0 STG.E.U16 desc[UR20][R6.64+0x42], R14 ;  /* 0x0000420e06000986 */ /* 0x0007e4000c101514 */
[----:B---3--:R-:W-:-:S04]  /*86d0*/  IADD3 R14, P0, R224, UR24, RZ ;  /* 0x00000018e00e7c10 */ /* 0x008fc8000ff1e0ff */
[----:B------:R-:W-:-:S03]  /*86e0*/  IADD3.X R15, R236, UR5, RZ, P0, !PT ;  /* 0x00000005ec0f7c10 */ /* 0x000fc600087fe4ff */
        /* <DEDUP_REMOVED lines=10> */
.L_x_65:
[----:B------:R-:W-:Y:S05]  /*8790*/  BSYNC B0 ;  /* 0x0000000000007941 */ /* 0x000fea0003800000 */
.L_x_64:
[----:B------:R-:W2:Y:S01]  /*87a0*/  LDL.LU R22, [R1+0x50] ;  /* 0x0000500001167983 */ /* 0x000ea20000300800 */
[----:B-----5:R-:W-:Y:S01]  /*87b0*/  SHF.L.U32 R15, R14, 0x10, RZ ;  /* 0x000000100e0f7819 */ /* 0x020fe200000006ff */
[----:B------:R-:W-:Y:S01]  /*87c0*/  BSSY B0, `(.L_x_66) ;  /* 0x000000b000007945 */ /* 0x000fe20003800000 */
[----:B------:R-:W-:Y:S02]  /*87d0*/  ISETP.GT.AND P1, PT, R3, 0x29, PT ;  /* 0x000000290300780c */ /* 0x000fe40003f24270 */
        /* <DEDUP_REMOVED lines=9> */
.L_x_67:
[----:B------:R-:W-:Y:S05]  /*8870*/  BSYNC B0 ;  /* 0x0000000000007941 */ /* 0x000fea0003800000 */
.L_x_66:
        /* <DEDUP_REMOVED lines=10> */
.L_x_69:
[----:B------:R-:W-:Y:S05]  /*8920*/  BSYNC B0 ;  /* 0x0000000000007941 */ /* 0x000fea0003800000 */
.L_x_68:
        /* <DEDUP_REMOVED lines=10> */
.L_x_71:
[----:B------:R-:W-:Y:S05]  /*89d0*/  BSYNC B0 ;  /* 0x0000000000007941 */ /* 0x000fea0003800000 */
.L_x_70:
        /* <DEDUP_REMOVED lines=14> */
.L_x_73:
[----:B------:R-:W-:Y:S05]  /*8ac0*/  BSYNC B0 ;  /* 0x0000000000007941 */ /* 0x000fea0003800000 */
.L_x_72:
[----:B------:R-:W2:Y:S01]  /*8ad0*/  LDL.LU R15, [R1+0x60] ;  /* 0x00006000010f7983 */ /* 0x000ea20000300800 */
[----:B-----5:R-:W-:Y:S01]  /*8ae0*/  IMAD.U32 R14, R218, 0x10000, RZ ;  /* 0x00010000da0e7824 */ /* 0x020fe200078e00ff */
[----:B------:R-:W-:Y:S01]  /*8af0*/  ISETP.GT.AND P2, PT, R3, 0x31, PT ;  /* 0x000000310300780c */ /* 0x000fe20003f44270 */
[----:B------:R-:W-:Y:S01]  /*8b00*/  IMAD.WIDE.U32 R216, R221, R226, UR32 ;  /* 0x00000020ddd87e25 */ /* 0x000fe2000f8e00e2 */
[----:B------:R-:W-:-:S03]  /*8b10*/  LOP3.LUT R2, R2, 0xfffbffff, RZ, 0xc0, !PT ;  /* 0xfffbffff02027812 */ /* 0x000fc600078ec0ff */
[----:B------:R-:W-:Y:S01]  /*8b20*/  FMUL R14, R14, UR8 ;  /* 0x000000080e0e7c20 */ /* 0x000fe20008400000 */
[----:B------:R-:W-:Y:S01]  /*8b30*/  BSSY B0, `(.L_x_74) ;  /* 0x000001c000007945 */ /* 0x000fe20003800000 */
[----:B------:R-:W-:Y:S02]  /*8b40*/  IMAD.IADD R227, R223, 0x1, R217 ;  /* 0x00000001dfe37824 */ /* 0x000fe400078e02d9 */
[----:B------:R-:W-:-:S04]  /*8b50*/  IMAD.WIDE.U32 R22, R220, R226, UR32 ;  /* 0x00000020dc167e25 */ /* 0x000fc8000f8e00e2 */
[----:B------:R-:W-:Y:S01]  /*8b60*/  IMAD.IADD R226, R222, 0x1, R23 ;  /* 0x00000001dee27824 */ /* 0x000fe200078e0217 */
[----:B------:R-:W-:Y:S01]  /*8b70*/  @P2 LOP3.LUT R2, R2, 0x40000, RZ, 0xfc, !PT ;  /* 0x0004000002022812 */ /* 0x000fe200078efcff */
[----:B--2---:R-:W-:-:S05]  /*8b80*/  FFMA R14, R15, UR13, R14 ;  /* 0x0000000d0f0e7c23 */ /* 0x004fca000800000e */
[----:B------:R-:W-:-:S05]  /*8b90*/  F2FP.BF16.F32.PACK_AB R14, RZ, R14 ;  /* 0x0000000eff0e723e */ /* 0x000fca00000010ff */
[----:B------:R2:W-:Y:S02]  /*8ba0*/  @P0 STG.E.U16 desc[UR20][R4.64+0x60], R14 ;  /* 0x0000600e04000986 */ /* 0x0005e4000c101514 */
[----:B--2---:R-:W-:-:S04]  /*8bb0*/  IADD3 R14, P0, R216, UR24, RZ ;  /* 0x00000018d80e7c10 */ /* 0x004fc8000ff1e0ff */
[----:B------:R-:W-:-:S03]  /*8bc0*/  IADD3.X R15, R227, UR5, RZ, P0, !PT ;  /* 0x00000005e30f7c10 */ /* 0x000fc600087fe4ff */
[----:B------:R-:W-:-:S04]  /*8bd0*/  IMAD.WIDE.U32 R14, R20, UR7, R14 ;  /* 0x00000007140e7c25 */ /* 0x000fc8000f8e000e */
[----:B------:R-:W-:Y:S02]  /*8be0*/  VIADD R15, R15, UR11 ;  /* 0x0000000b0f0f7c36 */ /* 0x000fe40008000000 */
[----:B------:R-:W-:-:S04]  /*8bf0*/  IMAD.WIDE.U32 R14, R21, UR23, R14 ;  /* 0x00000017150e7c25 */ /* 0x000fc8000f8e000e */
[----:B------:R-:W-:Y:S01]  /*8c00*/  VIADD R15, R15, UR10 ;  /* 0x0000000a0f0f7c36 */ /* 0x000fe20008000000 */
[----:B------:R-:W-:-:S04]  /*8c10*/  IADD3 R235, P0, P1, R14, UR12, R12 ;  /* 0x0000000c0eeb7c10 */ /* 0x000fc8000f91e00c */
[----:B------:R-:W-:Y:S02]  /*8c20*/  IADD3.X R242, R15, UR18, R13, P0, P1 ;  /* 0x000000120ff27c10 */ /* 0x000fe400087e240d */
[----:B------:R-:W-:-:S04]  /*8c30*/  IADD3 R14, P0, R22, UR24, RZ ;  /* 0x00000018160e7c10 */ /* 0x000fc8000ff1e0ff */
[----:B------:R-:W-:-:S03]  /*8c40*/  IADD3.X R15, R226, UR5, RZ, P0, !PT ;  /* 0x00000005e20f7c10 */ /* 0x000fc600087fe4ff */
[----:B------:R-:W-:-:S04]  /*8c50*/  IMAD.WIDE.U32 R14, R20, UR7, R14 ;  /* 0x00000007140e7c25 */ /* 0x000fc8000f8e000e */
[----:B------:R-:W-:Y:S02]  /*8c60*/  VIADD R15, R15, UR11 ;  /* 0x0000000b0f0f7c36 */ /* 0x000fe40008000000 */
[----:B------:R-:W-:-:S04]  /*8c70*/  IMAD.WIDE.U32 R14, R21, UR23, R14 ;  /* 0x00000017150e7c25 */ /* 0x000fc8000f8e000e */
[----:B------:R-:W-:Y:S01]  /*8c80*/  VIADD R15, R15, UR10 ;  /* 0x0000000a0f0f7c36 */ /* 0x000fe20008000000 */
[--C-:B------:R-:W-:Y:S02]  /*8c90*/  IADD3 R234, P0, P1, R14, UR12, R12.reuse ;  /* 0x0000000c0eea7c10 */ /* 0x100fe4000f91e00c */
[----:B------:R-:W-:Y:S02]  /*8ca0*/  PRMT R12, R218, 0x7610, R12 ;  /* 0x00007610da0c7816 */ /* 0x000fe4000000000c */
[----:B------:R-:W-:Y:S02]  /*8cb0*/  IADD3.X R241, R15, UR18, R13, P0, P1 ;  /* 0x000000120ff17c10 */ /* 0x000fe400087e240d */
[----:B------:R-:W-:-:S13]  /*8cc0*/  ISETP.GT.AND P0, PT, R0, RZ, P2 ;  /* 0x000000ff0000720c */ /* 0x000fda0001704270 */
[----:B------:R-:W-:Y:S05]  /*8cd0*/  @!P0 BRA `(.L_x_75) ;  /* 0x0000000000048947 */ /* 0x000fea0003800000 */
[----:B------:R2:W5:Y:S02]  /*8ce0*/  LDG.E.LTC128B.U16 R12, desc[UR20][R10.64+0x62] ;  /* 0x000062140a0c7981 */ /* 0x000564000c1e1520 */
.L_x_75:
[----:B------:R-:W-:Y:S05]  /*8cf0*/  BSYNC B0 ;  /* 0x0000000000007941 */ /* 0x000fea0003800000 */
.L_x_74:
[----:B------:R-:W3:Y:S01]  /*8d00*/  LDL.LU R15, [R1+0x64] ;  /* 0x00006400010f7983 */ /* 0x000ee20000300800 */
[C---:B-----5:R-:W-:Y:S01]  /*8d10*/  IMAD.U32 R13, R12.reuse, 0x10000, RZ ;  /* 0x000100000c0d7824 */ /* 0x060fe200078e00ff */
[----:B------:R-:W-:Y:S01]  /*8d20*/  BSSY B0, `(.L_x_76) ;  /* 0x0000009000007945 */ /* 0x000fe20003800000 */
[----:B------:R-:W-:Y:S02]  /*8d30*/  PRMT R14, R12, 0x7610, R14 ;  /* 0x000076100c0e7816 */ /* 0x000fe4000000000e */
[----:B------:R-:W-:-:S04]  /*8d40*/  FMUL R13, R13, UR8 ;  /* 0x000000080d0d7c20 */ /* 0x000fc80008400000 */
[----:B---3--:R-:W-:-:S05]  /*8d50*/  FFMA R13, R15, UR13, R13 ;  /* 0x0000000d0f0d7c23 */ /* 0x008fca000800000d */
[----:B------:R-:W-:-:S05]  /*8d60*/  F2FP.BF16.F32.PACK_AB R13, RZ, R13 ;  /* 0x0000000dff0d723e */ /* 0x000fca00000010ff */
[----:B------:R3:W-:Y:S01]  /*8d70*/  @P0 STG.E.U16 desc[UR20][R4.64+0x62], R13 ;  /* 0x0000620d04000986 */ /* 0x0007e2000c101514 */
[----:B------:R-:W-:-:S13]  /*8d80*/  ISETP.GT.AND P0, PT, R0, 0x8, P3 ;  /* 0x000000080000780c */ /* 0x000fda0001f04270 */
[----:B---3--:R-:W-:Y:S05]  /*8d90*/  @!P0 BRA `(.L_x_77) ;  /* 0x0000000000048947 */ /* 0x008fea0003800000 */
[----:B------:R3:W5:Y:S02]  /*8da0*/  LDG.E.LTC128B.U16 R14, desc[UR20][R8.64+0x60] ;  /* 0x00006014080e7981 */ /* 0x000764000c1e1520 */
.L_x_77:
[----:B------:R-:W-:Y:S05]  /*8db0*/  BSYNC B0 ;  /* 0x0000000000007941 */ /* 0x000fea0003800000 */
.L_x_76:
[----:B------:R-:W2:Y:S01]  /*8dc0*/  LDL.LU R13, [R1+0x68] ;  /* 0x00006800010d7983 */ /* 0x000ea20000300800 */
[----:B-----5:R-:W-:Y:S01]  /*8dd0*/  IMAD.U32 R12, R14, 0x10000, RZ ;  /* 0x000100000e0c7824 */ /* 0x020fe200078e00ff */
[----:B------:R-:W-:Y:S01]  /*8de0*/  USHF.L.U32 UR22, UR15, 0x1, URZ ;  /* 0x000000010f167899 */ /* 0x000fe2000800063f */
[----:B------:R-:W-:Y:S01]  /*8df0*/  BSSY B0, `(.L_x_78) ;  /* 0x000000d000007945 */ /* 0x000fe20003800000 */
[----:B------:R-:W-:Y:S01]  /*8e00*/  USHF.L.U64.HI UR30, UR15, 0x1, UR19 ;  /* 0x000000010f1e7899 */ /* 0x000fe20008010213 */
[----:B------:R-:W-:-:S04]  /*8e10*/  FMUL R12, R12, UR8 ;  /* 0x000000080c0c7c20 */ /* 0x000fc80008400000 */
[----:B--2---:R-:W-:Y:S01]  /*8e20*/  FFMA R12, R13, UR13, R12 ;  /* 0x0000000d0d0c7c23 */ /* 0x004fe2000800000c */
[----:B------:R-:W-:-:S04]  /*8e30*/  IMAD.U32 R13, RZ, RZ, UR6 ;  /* 0x00000006ff0d7e24 */ /* 0x000fc8000f8e00ff */
[----:B------:R-:W-:-:S05]  /*8e40*/  F2FP.BF16.F32.PACK_AB R12, RZ, R12 ;  /* 0x0000000cff0c723e */ /* 0x000fca00000010ff */
[----:B------:R2:W-:Y:S02]  /*8e50*/  @P0 STG.E.U16 desc[UR20][R6.64+0x60], R12 ;  /* 0x0000600c06000986 */ /* 0x0005e4000c101514 */
[----:B--2---:R-:W-:-:S05]  /*8e60*/  IMAD.U32 R12, RZ, RZ, UR31 ;  /* 0x0000001fff0c7e24 */ /* 0x004fca000f8e00ff */
[----:B------:R-:W-:-:S04]  /*8e70*/  IADD3 R12, P0, P1, R12, UR22, R4 ;  /* 0x000000160c0c7c10 */ /* 0x000fc8000f91e004 */
[----:B------:R-:W-:Y:S02]  /*8e80*/  IADD3.X R13, R13, UR30, R5, P0, P1 ;  /* 0x0000001e0d0d7c10 */ /* 0x000fe400087e2405 */
[----:B------:R-:W-:-:S13]  /*8e90*/  ISETP.GT.AND P0, PT, R0, 0x8, P2 ;  /* 0x000000080000780c */ /* 0x000fda0001704270 */
[----:B------:R-:W-:Y:S05]  /*8ea0*/  @!P0 BRA `(.L_x_79) ;  /* 0x0000000000048947 */ /* 0x000fea0003800000 */
[----:B------:R2:W5:Y:S02]  /*8eb0*/  LDG.E.LTC128B.U16 R14, desc[UR20][R8.64+0x62] ;  /* 0x00006214080e7981 */ /* 0x000564000c1e1520 */
.L_x_79:
[----:B------:R-:W-:Y:S05]  /*8ec0*/  BSYNC B0 ;  /* 0x0000000000007941 */ /* 0x000fea0003800000 */
.L_x_78:
        /* <DEDUP_REMOVED lines=13> */
.L_x_81:
[----:B------:R-:W-:Y:S05]  /*8fa0*/  BSYNC B0 ;  /* 0x0000000000007941 */ /* 0x000fea0003800000 */
.L_x_80:
[----:B------:R-:W2:Y:S01]  /*8fb0*/  LDL.LU R20, [R1+0x70] ;  /* 0x0000700001147983 */ /* 0x000ea20000300800 */
[----:B-----5:R-:W-:Y:S01]  /*8fc0*/  IMAD.U32 R15, R14, 0x10000, RZ ;  /* 0x000100000e0f7824 */ /* 0x020fe200078e00ff */
[----:B------:R-:W-:Y:S01]  /*8fd0*/  ISETP.GT.AND P2, PT, R3, 0x39, PT ;  /* 0x000000390300780c */ /* 0x000fe20003f44270 */
[----:B------:R-:W-:Y:S01]  /*8fe0*/  BSSY B0, `(.L_x_82) ;  /* 0x000000b000007945 */ /* 0x000fe20003800000 */
[----:B------:R-:W-:Y:S01]  /*8ff0*/  LOP3.LUT R2, R2, 0xfffeffff, RZ, 0xc0, !PT ;  /* 0xfffeffff02027812 */ /* 0x000fe200078ec0ff */
[----:B------:R-:W-:Y:S01]  /*9000*/  FMUL R15, R15, UR8 ;  /* 0x000000080f0f7c20 */ /* 0x000fe20008400000 */
[----:B------:R-:W-:-:S09]  /*9010*/  PRMT R21, R14, 0x7610, R21 ;  /* 0x000076100e157816 */ /* 0x000fd20000000015 */
[----:B------:R-:W-:Y:S01]  /*9020*/  @P2 LOP3.LUT R2, R2, 0x10000, RZ, 0xfc, !PT ;  /* 0x0001000002022812 */ /* 0x000fe200078efcff */
[----:B--2---:R-:W-:-:S05]  /*9030*/  FFMA R15, R20, UR13, R15 ;  /* 0x0000000d140f7c23 */ /* 0x004fca000800000f */
[----:B------:R-:W-:-:S05]  /*9040*/  F2FP.BF16.F32.PACK_AB R15, RZ, R15 ;  /* 0x0000000fff0f723e */ /* 0x000fca00000010ff */
[----:B------:R2:W-:Y:S01]  /*9050*/  @P0 STG.E.U16 desc[UR20][R4.64+0x70], R15 ;  /* 0x0000700f04000986 */ /* 0x0005e2000c101514 */
[----:B------:R-:W-:-:S13]  /*9060*/  ISETP.GT.AND P0, PT, R0, RZ, P2 ;  /* 0x000000ff0000720c */ /* 0x000fda0001704270 */
[----:B--2---:R-:W-:Y:S05]  /*9070*/  @!P0 BRA `(.L_x_83) ;  /* 0x0000000000048947 */ /* 0x004fea0003800000 */
[----:B------:R2:W5:Y:S02]  /*9080*/  LDG.E.LTC128B.U16 R21, desc[UR20][R10.64+0x72] ;  /* 0x000072140a157981 */ /* 0x000564000c1e1520 */
.L_x_83:
[----:B------:R-:W-:Y:S05]  /*9090*/  BSYNC B0 ;  /* 0x0000000000007941 */ /* 0x000fea0003800000 */
.L_x_82:
[----:B------:R-:W3:Y:S01]  /*90a0*/  LDL.LU R15, [R1+0x74] ;  /* 0x00007400010f7983 */ /* 0x000ee20000300800 */
[----:B-----5:R-:W-:Y:S01]  /*90b0*/  IMAD.U32 R14, R21, 0x10000, RZ ;  /* 0x00010000150e7824 */ /* 0x020fe200078e00ff */
[----:B------:R-:W-:Y:S01]  /*90c0*/  USHF.L.U32 UR9, UR16, 0x8, URZ ;  /* 0x0000000810097899 */ /* 0x000fe2000800063f */
[----:B------:R-:W-:Y:S01]  /*90d0*/  BSSY B0, `(.L_x_84) ;  /* 0x000000d000007945 */ /* 0x000fe20003800000 */
[----:B------:R-:W-:Y:S01]  /*90e0*/  USHF.L.U64.HI UR14, UR16, 0x8, UR17 ;  /* 0x00000008100e7899 */ /* 0x000fe20008010211 */
[----:B------:R-:W-:-:S03]  /*90f0*/  FMUL R14, R14, UR8 ;  /* 0x000000080e0e7c20 */ /* 0x000fc60008400000 */
[----:B------:R-:W-:Y:S02]  /*9100*/  IMAD.U32 R20, RZ, RZ, UR9 ;  /* 0x00000009ff147e24 */ /* 0x000fe4000f8e00ff */
[----:B---3--:R-:W-:Y:S01]  /*9110*/  FFMA R14, R15, UR13, R14 ;  /* 0x0000000d0f0e7c23 */ /* 0x008fe2000800000e */
[----:B------:R-:W-:-:S04]  /*9120*/  IMAD.U32 R15, RZ, RZ, UR14 ;  /* 0x0000000eff0f7e24 */ /* 0x000fc8000f8e00ff */
[----:B------:R-:W-:-:S05]  /*9130*/  F2FP.BF16.F32.PACK_AB R14, RZ, R14 ;  /* 0x0000000eff0e723e */ /* 0x000fca00000010ff */
[----:B------:R3:W-:Y:S02]  /*9140*/  @P0 STG.E.U16 desc[UR20][R4.64+0x72], R14 ;  /* 0x0000720e04000986 */ /* 0x0007e4000c101514 */
[----:B---3--:R-:W-:-:S04]  /*9150*/  IADD3 R14, P0, P1, R4, UR31, R20 ;  /* 0x0000001f040e7c10 */ /* 0x008fc8000f91e014 */
[----:B------:R-:W-:Y:S02]  /*9160*/  IADD3.X R15, R5, UR6, R15, P0, P1 ;  /* 0x00000006050f7c10 */ /* 0x000fe400087e240f */
[----:B------:R-:W-:-:S13]  /*9170*/  ISETP.GT.AND P0, PT, R0, 0x8, P3 ;  /* 0x000000080000780c */ /* 0x000fda0001f04270 */
[----:B------:R-:W-:Y:S05]  /*9180*/  @!P0 BRA `(.L_x_85) ;  /* 0x0000000000048947 */ /* 0x000fea0003800000 */
[----:B------:R3:W5:Y:S02]  /*9190*/  LDG.E.LTC128B.U16 R21, desc[UR20][R8.64+0x70] ;  /* 0x0000701408157981 */ /* 0x000764000c1e1520 */
.L_x_85:
[----:B------:R-:W-:Y:S05]  /*91a0*/  BSYNC B0 ;  /* 0x0000000000007941 */ /* 0x000fea0003800000 */
.L_x_84:
        /* <DEDUP_REMOVED lines=10> */
.L_x_87:
[----:B------:R-:W-:Y:S05]  /*9250*/  BSYNC B0 ;  /* 0x0000000000007941 */ /* 0x000fea0003800000 */
.L_x_86:
        /* <DEDUP_REMOVED lines=13> */
.L_x_89:
[----:B------:R-:W-:Y:S05]  /*9330*/  BSYNC B0 ;  /* 0x0000000000007941 */ /* 0x000fea0003800000 */
.L_x_88:
        /* <DEDUP_REMOVED lines=13> */
.L_x_91:
[----:B------:R-:W-:Y:S05]  /*9410*/  BSYNC B0 ;  /* 0x0000000000007941 */ /* 0x000fea0003800000 */
.L_x_90:
        /* <DEDUP_REMOVED lines=10> */
.L_x_93:
[----:B------:R-:W-:Y:S05]  /*94c0*/  BSYNC B0 ;  /* 0x0000000000007941 */ /* 0x000fea0003800000 */
.L_x_92:
        /* <DEDUP_REMOVED lines=10> */
.L_x_95:
[----:B------:R-:W-:Y:S05]  /*9570*/  BSYNC B0 ;  /* 0x0000000000007941 */ /* 0x000fea0003800000 */
.L_x_94:
        /* <DEDUP_REMOVED lines=13> */
.L_x_97:
[----:B------:R-:W-:Y:S05]  /*9650*/  BSYNC B0 ;  /* 0x0000000000007941 */ /* 0x000fea0003800000 */
.L_x_96:
        /* <DEDUP_REMOVED lines=13> */
.L_x_99:
[----:B------:R-:W-:Y:S05]  /*9730*/  BSYNC B0 ;  /* 0x0000000000007941 */ /* 0x000fea0003800000 */
.L_x_98:
        /* <DEDUP_REMOVED lines=10> */
.L_x_101:
[----:B------:R-:W-:Y:S05]  /*97e0*/  BSYNC B0 ;  /* 0x0000000000007941 */ /* 0x000fea0003800000 */
.L_x_100:
        /* <DEDUP_REMOVED lines=10> */
.L_x_103:
[----:B------:R-:W-:Y:S05]  /*9890*/  BSYNC B0 ;  /* 0x0000000000007941 */ /* 0x000fea0003800000 */
.L_x_102:
[----:B------:R-:W3:Y:S01]  /*98a0*/  LDL.LU R218, [R1+0x9c] ;  /* 0x00009c0001da7983 */ /* 0x000ee20000300800 */
[----:B-----5:R-:W-:Y:S01]  /*98b0*/  IMAD.U32 R19, R21, 0x10000, RZ ;  /* 0x0001000015137824 */ /* 0x020fe200078e00ff */
[----:B------:R-:W-:Y:S01]  /*98c0*/  ISETP.GT.AND P2, PT, R3, 0x50, PT ;  /* 0x000000500300780c */ /* 0x000fe20003f44270 */
[----:B------:R-:W-:Y:S01]  /*98d0*/  BSSY B0, `(.L_x_104) ;  /* 0x000002e000007945 */ /* 0x000fe20003800000 */
[----:B------:R-:W-:Y:S01]  /*98e0*/  LOP3.LUT R2, R2, 0xfffff7ff, RZ, 0xc0, !PT ;  /* 0xfffff7ff02027812 */ /* 0x000fe200078ec0ff */
[----:B------:R-:W-:-:S10]  /*98f0*/  FMUL R19, R19, UR8 ;  /* 0x0000000813137c20 */ /* 0x000fd40008400000 */
[----:B------:R-:W-:Y:S01]  /*9900*/  @P2 LOP3.LUT R2, R2, 0x800, RZ, 0xfc, !PT ;  /* 0x0000080002022812 */ /* 0x000fe200078efcff */
[----:B---3--:R-:W-:Y:S01]  /*9910*/  FFMA R19, R218, UR13, R19 ;  /* 0x0000000dda137c23 */ /* 0x008fe20008000013 */
[----:B------:R-:W-:-:S04]  /*9920*/  IMAD.WIDE.U32 R218, R219, UR28, R16 ;  /* 0x0000001cdbda7c25 */ /* 0x000fc8000f8e0010 */
[----:B------:R-:W-:-:S05]  /*9930*/  F2FP.BF16.F32.PACK_AB R19, RZ, R19 ;  /* 0x00000013ff13723e */ /* 0x000fca00000010ff */
[----:B------:R3:W-:Y:S01]  /*9940*/  @P0 STG.E.U16 desc[UR20][R6.64+0x92], R19 ;  /* 0x0000921306000986 */ /* 0x0007e2000c101514 */
[----:B------:R-:W-:Y:S01]  /*9950*/  LEA R232, P0, R218, UR26, 0x1 ;  /* 0x0000001adae87c11 */ /* 0x000fe2000f8008ff */
[----:B---3--:R-:W-:-:S05]  /*9960*/  IMAD.IADD R19, R219, 0x1, R228 ;  /* 0x00000001db137824 */ /* 0x008fca00078e02e4 */
[----:B------:R-:W-:Y:S01]  /*9970*/  LEA.HI.X R233, R218, UR27, R19, 0x1, P0 ;  /* 0x0000001bdae97c11 */ /* 0x000fe200080f0c13 */
[----:B------:R-:W-:-:S04]  /*9980*/  IMAD.WIDE.U32 R218, R221, UR28, R16 ;  /* 0x0000001cddda7c25 */ /* 0x000fc8000f8e0010 */
[----:B------:R-:W-:Y:S01]  /*9990*/  IMAD.IADD R223, R219, 0x1, R223 ;  /* 0x00000001dbdf7824 */ /* 0x000fe200078e02df */
[----:B------:R-:W-:-:S04]  /*99a0*/  LEA R230, P0, R218, UR26, 0x1 ;  /* 0x0000001adae67c11 */ /* 0x000fc8000f8008ff */
[----:B------:R-:W-:Y:S01]  /*99b0*/  LEA.HI.X R231, R218, UR27, R223, 0x1, P0 ;  /* 0x0000001bdae77c11 */ /* 0x000fe200080f0cdf */
[----:B------:R-:W-:-:S04]  /*99c0*/  IMAD.WIDE.U32 R218, R220, UR28, R16 ;  /* 0x0000001cdcda7c25 */ /* 0x000fc8000f8e0010 */
[----:B------:R-:W-:Y:S01]  /*99d0*/  IMAD.IADD R222, R219, 0x1, R222 ;  /* 0x00000001dbde7824 */ /* 0x000fe200078e02de */
[----:B------:R-:W-:-:S04]  /*99e0*/  LEA R228, P0, R218, UR26, 0x1 ;  /* 0x0000001adae47c11 */ /* 0x000fc8000f8008ff */
[----:B------:R-:W-:Y:S02]  /*99f0*/  LEA.HI.X R229, R218, UR27, R222, 0x1, P0 ;  /* 0x0000001bdae57c11 */ /* 0x000fe400080f0cde */
[----:B------:R-:W-:-:S04]  /*9a00*/  LEA R218, P0, R240, UR26, 0x1 ;  /* 0x0000001af0da7c11 */ /* 0x000fc8000f8008ff */
[----:B------:R-:W-:Y:S02]  /*9a10*/  LEA.HI.X R219, R240, UR27, R246, 0x1, P0 ;  /* 0x0000001bf0db7c11 */ /* 0x000fe400080f0cf6 */
[----:B------:R-:W-:-:S04]  /*9a20*/  LEA R220, P0, R239, UR26, 0x1 ;  /* 0x0000001aefdc7c11 */ /* 0x000fc8000f8008ff */
[----:B------:R-:W-:Y:S02]  /*9a30*/  LEA.HI.X R221, R239, UR27, R245, 0x1, P0 ;  /* 0x0000001befdd7c11 */ /* 0x000fe400080f0cf5 */
[----:B------:R-:W-:-:S04]  /*9a40*/  LEA R222, P0, R238, UR26, 0x1 ;  /* 0x0000001aeede7c11 */ /* 0x000fc8000f8008ff */
[----:B------:R-:W-:Y:S02]  /*9a50*/  LEA.HI.X R223, R238, UR27, R244, 0x1, P0 ;  /* 0x0000001beedf7c11 */ /* 0x000fe400080f0cf4 */
[----:B------:R-:W-:-:S05]  /*9a60*/  IADD3 R224, P0, R18, R224, RZ ;  /* 0x000000e012e07210 */ /* 0x000fca0007f1e0ff */
[----:B------:R-:W-:Y:S01]  /*9a70*/  IMAD.X R16, R236, 0x1, R17, P0 ;  /* 0x00000001ec107824 */ /* 0x000fe200000e0611 */
[----:B------:R-:W-:-:S05]  /*9a80*/  IADD3 R216, P0, R18, R216, RZ ;  /* 0x000000d812d87210 */ /* 0x000fca0007f1e0ff */
[----:B------:R-:W-:Y:S01]  /*9a90*/  IMAD.X R19, R227, 0x1, R17, P0 ;  /* 0x00000001e3137824 */ /* 0x000fe200000e0611 */
[----:B------:R-:W-:-:S05]  /*9aa0*/  IADD3 R18, P0, R18, R22, RZ ;  /* 0x0000001612127210 */ /* 0x000fca0007f1e0ff */
[----:B------:R-:W-:Y:S01]  /*9ab0*/  IMAD.X R17, R226, 0x1, R17, P0 ;  /* 0x00000001e2117824 */ /* 0x000fe200000e0611 */
        /* <DEDUP_REMOVED lines=12> */
[----:B------:R-:W-:-:S13]  /*9b80*/  ISETP.GT.AND P0, PT, R0, RZ, P2 ;  /* 0x000000ff0000720c */ /* 0x000fda0001704270 */
[----:B------:R-:W-:Y:S05]  /*9b90*/  @!P0 BRA `(.L_x_105) ;  /* 0x0000000000048947 */ /* 0x000fea0003800000 */
[----:B------:R3:W5:Y:S02]  /*9ba0*/  LDG.E.LTC128B.U16 R21, desc[UR20][R10.64+0xa0] ;  /* 0x0000a0140a157981 */ /* 0x000764000c1e1520 */
.L_x_105:
[----:B------:R-:W-:Y:S05]  /*9bb0*/  BSYNC B0 ;  /* 0x0000000000007941 */ /* 0x000fea0003800000 */
.L_x_104:
        /* <DEDUP_REMOVED lines=13> */
.L_x_107:
[----:B------:R-:W-:Y:S05]  /*9c90*/  BSYNC B0 ;  /* 0x0000000000007941 */ /* 0x000fea0003800000 */
.L_x_106:
        /* <DEDUP_REMOVED lines=10> */
.L_x_109:
[----:B------:R-:W-:Y:S05]  /*9d40*/  BSYNC B0 ;  /* 0x0000000000007941 */ /* 0x000fea0003800000 */
.L_x_108:
        /* <DEDUP_REMOVED lines=10> */
.L_x_111:
[----:B------:R-:W-:Y:S05]  /*9df0*/  BSYNC B0 ;  /* 0x0000000000007941 */ /* 0x000fea0003800000 */
.L_x_110:
        /* <DEDUP_REMOVED lines=13> */
.L_x_113:
[----:B------:R-:W-:Y:S05]  /*9ed0*/  BSYNC B0 ;  /* 0x0000000000007941 */ /* 0x000fea0003800000 */
.L_x_112:
        /* <DEDUP_REMOVED lines=13> */
.L_x_115:
[----:B------:R-:W-:Y:S05]  /*9fb0*/  BSYNC B0 ;  /* 0x0000000000007941 */ /* 0x000fea0003800000 */
.L_x_114:
        /* <DEDUP_REMOVED lines=10> */
.L_x_117:
[----:B------:R-:W-:Y:S05]  /*a060*/  BSYNC B0 ;  /* 0x0000000000007941 */ /* 0x000fea0003800000 */
.L_x_116:
        /* <DEDUP_REMOVED lines=10> */
.L_x_119:
[----:B------:R-:W-:Y:S05]  /*a110*/  BSYNC B0 ;  /* 0x0000000000007941 */ /* 0x000fea0003800000 */
.L_x_118:
        /* <DEDUP_REMOVED lines=13> */
.L_x_121:
[----:B------:R-:W-:Y:S05]  /*a1f0*/  BSYNC B0 ;  /* 0x0000000000007941 */ /* 0x000fea0003800000 */
.L_x_120:
        /* <DEDUP_REMOVED lines=13> */
.L_x_123:
[----:B------:R-:W-:Y:S05]  /*a2d0*/  BSYNC B0 ;  /* 0x0000000000007941 */ /* 0x000fea0003800000 */
.L_x_122:
        /* <DEDUP_REMOVED lines=10> */
.L_x_125:
[----:B------:R-:W-:Y:S05]  /*a380*/  BSYNC B0 ;  /* 0x0000000000007941 */ /* 0x000fea0003800000 */
.L_x_124:
        /* <DEDUP_REMOVED lines=10> */
.L_x_127:
[----:B------:R-:W-:Y:S05]  /*a430*/  BSYNC B0 ;  /* 0x0000000000007941 */ /* 0x000fea0003800000 */
.L_x_126:
        /* <DEDUP_REMOVED lines=13> */
.L_x_129:
[----:B------:R-:W-:Y:S05]  /*a510*/  BSYNC B0 ;  /* 0x0000000000007941 */ /* 0x000fea0003800000 */
.L_x_128:
        /* <DEDUP_REMOVED lines=13> */
.L_x_131:
[----:B------:R-:W-:Y:S05]  /*a5f0*/  BSYNC B0 ;  /* 0x0000000000007941 */ /* 0x000fea0003800000 */
.L_x_130:
        /* <DEDUP_REMOVED lines=10> */
.L_x_133:
[----:B------:R-:W-:Y:S05]  /*a6a0*/  BSYNC B0 ;  /* 0x0000000000007941 */ /* 0x000fea0003800000 */
.L_x_132:
        /* <DEDUP_REMOVED lines=10> */
.L_x_135:
[----:B------:R-:W-:Y:S05]  /*a750*/  BSYNC B0 ;  /* 0x0000000000007941 */ /* 0x000fea0003800000 */
.L_x_134:
[----:B------:R-:W3:Y:S01]  /*a760*/  LDL.LU R235, [R1+0xdc] ;  /* 0x0000dc0001eb7983 */ /* 0x000ee20000300800 */
[----:B-----5:R-:W-:Y:S01]  /*a770*/  IMAD.U32 R234, R21, 0x10000, RZ ;  /* 0x0001000015ea7824 */ /* 0x020fe200078e00ff */
[----:B------:R-:W-:Y:S01]  /*a780*/  ISETP.GT.AND P3, PT, R3, 0x70, PT ;  /* 0x000000700300780c */ /* 0x000fe20003f64270 */
[----:B------:R-:W-:Y:S02]  /*a790*/  BSSY B0, `(.L_x_136) ;  /* 0x0000008000007945 */ /* 0x000fe40003800000 */
[----:B------:R-:W-:-:S04]  /*a7a0*/  FMUL R234, R234, UR8 ;  /* 0x00000008eaea7c20 */ /* 0x000fc80008400000 */
[----:B---3--:R-:W-:-:S05]  /*a7b0*/  FFMA R234, R235, UR13, R234 ;  /* 0x0000000debea7c23 */ /* 0x008fca00080000ea */
[----:B------:R-:W-:-:S05]  /*a7c0*/  F2FP.BF16.F32.PACK_AB R234, RZ, R234 ;  /* 0x000000eaffea723e */ /* 0x000fca00000010ff */
[----:B------:R3:W-:Y:S01]  /*a7d0*/  @P0 STG.E.U16 desc[UR20][R6.64+0xd2], R234 ;  /* 0x0000d2ea06000986 */ /* 0x0007e2000c101514 */
[----:B------:R-:W-:-:S13]  /*a7e0*/  ISETP.GT.AND P0, PT, R0, RZ, P3 ;  /* 0x000000ff0000720c */ /* 0x000fda0001f04270 */
[----:B---3--:R-:W-:Y:S05]  /*a7f0*/  @!P0 BRA `(.L_x_137) ;  /* 0x0000000000048947 */ /* 0x008fea0003800000 */
[----:B------:R3:W5:Y:S02]  /*a800*/  LDG.E.LTC128B.U16 R21, desc[UR20][R10.64+0xe0] ;  /* 0x0000e0140a157981 */ /* 0x000764000c1e1520 */
.L_x_137:
[----:B------:R-:W-:Y:S05]  /*a810*/  BSYNC B0 ;  /* 0x0000000000007941 */ /* 0x000fea0003800000 */
.L_x_136:
[----:B------:R-:W2:Y:S01]  /*a820*/  LDL.LU R235, [R1+0xe0] ;  /* 0x0000e00001eb7983 */ /* 0x000ea20000300800 */
[----:B-----5:R-:W-:Y:S01]  /*a830*/  IMAD.U32 R234, R21, 0x10000, RZ ;  /* 0x0001000015ea7824 */ /* 0x020fe200078e00ff */
[----:B------:R-:W-:Y:S01]  /*a840*/  ISETP.GT.AND P2, PT, R3, 0x71, PT ;  /* 0x000000710300780c */ /* 0x000fe20003f44270 */
[----:B------:R-:W-:Y:S02]  /*a850*/  BSSY B0, `(.L_x_138) ;  /* 0x0000008000007945 */ /* 0x000fe40003800000 */
[----:B------:R-:W-:-:S04]  /*a860*/  FMUL R234, R234, UR8 ;  /* 0x00000008eaea7c20 */ /* 0x000fc80008400000 */
[----:B--2---:R-:W-:-:S05]  /*a870*/  FFMA R234, R235, UR13, R234 ;  /* 0x0000000debea7c23 */ /* 0x004fca00080000ea */
[----:B------:R-:W-:-:S05]  /*a880*/  F2FP.BF16.F32.PACK_AB R234, RZ, R234 ;  /* 0x000000eaffea723e */ /* 0x000fca00000010ff */
[----:B------:R2:W-:Y:S01]  /*a890*/  @P0 STG.E.U16 desc[UR20][R4.64+0xe0], R234 ;  /* 0x0000e0ea04000986 */ /* 0x0005e2000c101514 */
[----:B------:R-:W-:-:S13]  /*a8a0*/  ISETP.GT.AND P0, PT, R0, RZ, P2 ;  /* 0x000000ff0000720c */ /* 0x000fda0001704270 */
[----:B--2---:R-:W-:Y:S05]  /*a8b0*/  @!P0 BRA `(.L_x_139) ;  /* 0x0000000000048947 */ /* 0x004fea0003800000 */
[----:B------:R2:W5:Y:S02]  /*a8c0*/  LDG.E.LTC128B.U16 R21, desc[UR20][R10.64+0xe2] ;  /* 0x0000e2140a157981 */ /* 0x000564000c1e1520 */
.L_x_139:
[----:B------:R-:W-:Y:S05]  /*a8d0*/  BSYNC B0 ;  /* 0x0000000000007941 */ /* 0x000fea0003800000 */
.L_x_138:
        /* <DEDUP_REMOVED lines=10> */
.L_x_141:
[----:B------:R-:W-:Y:S05]  /*a980*/  BSYNC B0 ;  /* 0x0000000000007941 */ /* 0x000fea0003800000 */
.L_x_140:
        /* <DEDUP_REMOVED lines=10> */
.L_x_143:
[----:B------:R-:W-:Y:S05]  /*aa30*/  BSYNC B0 ;  /* 0x0000000000007941 */ /* 0x000fea0003800000 */
.L_x_142:
        /* <DEDUP_REMOVED lines=11> */
.L_x_145:
[----:B------:R-:W-:Y:S05]  /*aaf0*/  BSYNC B0 ;  /* 0x0000000000007941 */ /* 0x000fea0003800000 */
.L_x_144:
[----:B------:R-:W2:Y:S01]  /*ab00*/  LDL.LU R235, [R1+0xf0] ;  /* 0x0000f00001eb7983 */ /* 0x000ea20000300800 */
[----:B-----5:R-:W-:Y:S01]  /*ab10*/  IMAD.U32 R234, R21, 0x10000, RZ ;  /* 0x0001000015ea7824 */ /* 0x020fe200078e00ff */
[----:B------:R-:W-:Y:S03]  /*ab20*/  BSSY B0, `(.L_x_146) ;  /* 0x0000009000007945 */ /* 0x000fe60003800000 */
[----:B------:R-:W-:-:S04]  /*ab30*/  FMUL R234, R234, UR8 ;  /* 0x00000008eaea7c20 */ /* 0x000fc80008400000 */
[----:B--2---:R-:W-:-:S05]  /*ab40*/  FFMA R234, R235, UR13, R234 ;  /* 0x0000000debea7c23 */ /* 0x004fca00080000ea */
[----:B------:R-:W-:-:S05]  /*ab50*/  F2FP.BF16.F32.PACK_AB R234, RZ, R234 ;  /* 0x000000eaffea723e */ /* 0x000fca00000010ff */
[----:B------:R2:W-:Y:S01]  /*ab60*/  @P0 STG.E.U16 desc[UR20][R4.64+0xf0], R234 ;  /* 0x0000f0ea04000986 */ /* 0x0005e2000c101514 */
[----:B------:R-:W-:-:S04]  /*ab70*/  ISETP.GT.AND P0, PT, R3, 0x79, PT ;  /* 0x000000790300780c */ /* 0x000fc80003f04270 */
[----:B------:R-:W-:-:S13]  /*ab80*/  ISETP.GT.AND P4, PT, R0, RZ, P0 ;  /* 0x000000ff0000720c */ /* 0x000fda0000784270 */
[----:B--2---:R-:W-:Y:S05]  /*ab90*/  @!P4 BRA `(.L_x_147) ;  /* 0x000000000004c947 */ /* 0x004fea0003800000 */
[----:B------:R2:W5:Y:S02]  /*aba0*/  LDG.E.LTC128B.U16 R21, desc[UR20][R10.64+0xf2] ;  /* 0x0000f2140a157981 */ /* 0x000564000c1e1520 */
.L_x_147:
[----:B------:R-:W-:Y:S05]  /*abb0*/  BSYNC B0 ;  /* 0x0000000000007941 */ /* 0x000fea0003800000 */
.L_x_146:
[----:B-1234-:R-:W2:Y:S01]  /*abc0*/  LDL.LU R10, [R1+0xf4] ;  /* 0x0000f400010a7983 */ /* 0x01eea20000300800 */
[----:B-----5:R-:W-:Y:S01]  /*abd0*/  IMAD.U32 R3, R21, 0x10000, RZ ;  /* 0x0001000015037824 */ /* 0x020fe200078e00ff */
[----:B------:R-:W-:Y:S03]  /*abe0*/  BSSY B0, `(.L_x_148) ;  /* 0x0000008000007945 */ /* 0x000fe60003800000 */
[----:B------:R-:W-:-:S04]  /*abf0*/  FMUL R3, R3, UR8 ;  /* 0x0000000803037c20 */ /* 0x000fc80008400000 */
[----:B--2---:R-:W-:-:S05]  /*ac00*/  FFMA R3, R10, UR13, R3 ;  /* 0x0000000d0a037c23 */ /* 0x004fca0008000003 */
[----:B------:R-:W-:-:S05]  /*ac10*/  F2FP.BF16.F32.PACK_AB R3, RZ, R3 ;  /* 0x00000003ff03723e */ /* 0x000fca00000010ff */
[----:B------:R1:W-:Y:S01]  /*ac20*/  @P4 STG.E.U16 desc[UR20][R4.64+0xf2], R3 ;  /* 0x0000f20304004986 */ /* 0x0003e2000c101514 */
[----:B------:R-:W-:-:S13]  /*ac30*/  ISETP.GT.AND P4, PT, R0, 0x8, P1 ;  /* 0x000000080000780c */ /* 0x000fda0000f84270 */
[----:B-1----:R-:W-:Y:S05]  /*ac40*/  @!P4 BRA `(.L_x_149) ;  /* 0x000000000004c947 */ /* 0x002fea0003800000 */
[----:B------:R1:W5:Y:S02]  /*ac50*/  LDG.E.LTC128B.U16 R21, desc[UR20][R8.64+0xf0] ;  /* 0x0000f01408157981 */ /* 0x000364000c1e1520 */
.L_x_149:
[----:B------:R-:W-:Y:S05]  /*ac60*/  BSYNC B0 ;  /* 0x0000000000007941 */ /* 0x000fea0003800000 */
.L_x_148:
        /* <DEDUP_REMOVED lines=10> */
.L_x_151:
[----:B------:R-:W-:Y:S05]  /*ad10*/  BSYNC B0 ;  /* 0x0000000000007941 */ /* 0x000fea0003800000 */
.L_x_150:
[----:B012---:R-:W2:Y:S01]  /*ad20*/  LDL.LU R8, [R1+0xfc] ;  /* 0x0000fc0001087983 */ /* 0x007ea20000300800 */
[----:B-----5:R-:W-:Y:S01]  /*ad30*/  SHF.L.U32 R3, R21, 0x10, RZ ;  /* 0x0000001015037819 */ /* 0x020fe200000006ff */
[----:B------:R-:W-:-:S04]  /*ad40*/  @P4 IMAD.MOV.U32 R9, RZ, RZ, R7 ;  /* 0x000000ffff094224 */ /* 0x000fc800078e0007 */
[----:B------:R-:W-:-:S04]  /*ad50*/  FMUL R3, R3, UR8 ;  /* 0x0000000803037c20 */ /* 0x000fc80008400000 */
[----:B--2---:R-:W-:Y:S01]  /*ad60*/  FFMA R3, R8, UR13, R3 ;  /* 0x0000000d08037c23 */ /* 0x004fe20008000003 */
[----:B------:R-:W-:-:S04]  /*ad70*/  @P4 IMAD.MOV.U32 R8, RZ, RZ, R6 ;  /* 0x000000ffff084224 */ /* 0x000fc800078e0006 */
[----:B------:R-:W-:-:S04]  /*ad80*/  F2FP.BF16.F32.PACK_AB R3, RZ, R3 ;  /* 0x00000003ff03723e */ /* 0x000fc800000010ff */
[----:B------:R-:W-:-:S05]  /*ad90*/  PRMT R10, R3, 0x7610, R10 ;  /* 0x00007610030a7816 */ /* 0x000fca000000000a */
[----:B------:R0:W-:Y:S01]  /*ada0*/  @P4 STG.E.U16 desc[UR20][R8.64+0xf2], R10 ;  /* 0x0000f20a08004986 */ /* 0x0001e2000c101514 */
[----:B------:R-:W-:-:S04]  /*adb0*/  IADD3 R6, P4, R4, UR22, RZ ;  /* 0x0000001604067c10 */ /* 0x000fc8000ff9e0ff */
[----:B------:R-:W-:Y:S02]  /*adc0*/  IADD3.X R7, R5, UR30, RZ, P4, !PT ;  /* 0x0000001e05077c10 */ /* 0x000fe4000a7fe4ff */
[----:B------:R-:W-:-:S13]  /*add0*/  ISETP.GT.AND P4, PT, R0, 0x40, P5 ;  /* 0x000000400000780c */ /* 0x000fda0002f84270 */
[----:B------:R-:W2:Y:S01]  /*ade0*/  @P4 LDG.E.LTC128B.U16 R21, desc[UR20][R232.64] ;  /* 0x00000014e8154981 */ /* 0x000ea2000c1e1520 */
[----:B------:R-:W-:Y:S01]  /*adf0*/  BSSY B0, `(.L_x_152) ;  /* 0x000000a000007945 */ /* 0x000fe20003800000 */
[----:B--2---:R-:W-:-:S04]  /*ae00*/  IMAD.U32 R3, R21, 0x10000, RZ ;  /* 0x0001000015037824 */ /* 0x004fc800078e00ff */
[----:B------:R-:W-:-:S04]  /*ae10*/  FMUL R3, R3, UR8 ;  /* 0x0000000803037c20 */ /* 0x000fc80008400000 */
[----:B------:R-:W-:-:S05]  /*ae20*/  FFMA R3, R152, UR13, R3 ;  /* 0x0000000d98037c23 */ /* 0x000fca0008000003 */
[----:B------:R-:W-:-:S05]  /*ae30*/  F2FP.BF16.F32.PACK_AB R3, RZ, R3 ;  /* 0x00000003ff03723e */ /* 0x000fca00000010ff */
[----:B------:R0:W-:Y:S01]  /*ae40*/  @P4 STG.E.U16 desc[UR20][R6.64], R3 ;  /* 0x0000000306004986 */ /* 0x0001e2000c101514 */
[----:B------:R-:W-:-:S04]  /*ae50*/  LOP3.LUT P4, RZ, R2, 0x2, RZ, 0xc0, !PT ;  /* 0x0000000202ff7812 */ /* 0x000fc8000788c0ff */
[----:B------:R-:W-:-:S13]  /*ae60*/  ISETP.GT.AND P4, PT, R0, 0x40, P4 ;  /* 0x000000400000780c */ /* 0x000fda0002784270 */
[----:B0-----:R-:W-:Y:S05]  /*ae70*/  @!P4 BRA `(.L_x_153) ;  /* 0x000000000004c947 */ /* 0x001fea0003800000 */
[----:B------:R0:W5:Y:S02]  /*ae80*/  LDG.E.LTC128B.U16 R21, desc[UR20][R218.64+0x2] ;  /* 0x00000214da157981 */ /* 0x000164000c1e1520 */
.L_x_153:
[----:B------:R-:W-:Y:S05]  /*ae90*/  BSYNC B0 ;  /* 0x0000000000007941 */ /* 0x000fea0003800000 */
.L_x_152:
[----:B-----5:R-:W-:Y:S01]  /*aea0*/  IMAD.U32 R3, R21, 0x10000, RZ ;  /* 0x0001000015037824 */ /* 0x020fe200078e00ff */
[----:B------:R-:W-:Y:S03]  /*aeb0*/  BSSY B0, `(.L_x_154) ;  /* 0x000000b000007945 */ /* 0x000fe60003800000 */
[----:B------:R-:W-:-:S04]  /*aec0*/  FMUL R8, R3, UR8 ;  /* 0x0000000803087c20 */ /* 0x000fc80008400000 */
[----:B------:R-:W-:-:S05]  /*aed0*/  FFMA R8, R153, UR13, R8 ;  /* 0x0000000d99087c23 */ /* 0x000fca0008000008 */
[----:B------:R-:W-:-:S04]  /*aee0*/  F2FP.BF16.F32.PACK_AB R8, RZ, R8 ;  /* 0x00000008ff08723e */ /* 0x000fc800000010ff */
[----:B------:R-:W-:-:S05]  /*aef0*/  PRMT R3, R8, 0x7610, R3 ;  /* 0x0000761008037816 */ /* 0x000fca0000000003 */
[----:B------:R1:W-:Y:S01]  /*af00*/  @P4 STG.E.U16 desc[UR20][R6.64+0x2], R3 ;  /* 0x0000020306004986 */ /* 0x0003e2000c101514 */
[----:B------:R-:W-:-:S04]  /*af10*/  IADD3 R8, P4, R6, UR31, RZ ;  /* 0x0000001f06087c10 */ /* 0x000fc8000ff9e0ff */
[----:B------:R-:W-:Y:S02]  /*af20*/  IADD3.X R9, R7, UR6, RZ, P4, !PT ;  /* 0x0000000607097c10 */ /* 0x000fe4000a7fe4ff */
[----:B------:R-:W-:-:S13]  /*af30*/  ISETP.GT.AND P4, PT, R0, 0x48, P5 ;  /* 0x000000480000780c */ /* 0x000fda0002f84270 */
[----:B-1----:R-:W-:Y:S05]  /*af40*/  @!P4 BRA `(.L_x_155) ;  /* 0x000000000004c947 */ /* 0x002fea0003800000 */
[----:B------:R1:W5:Y:S02]  /*af50*/  LDG.E.LTC128B.U16 R21, desc[UR20][R226.64] ;  /* 0x00000014e2157981 */ /* 0x000364000c1e1520 */
.L_x_155:
[----:B------:R-:W-:Y:S05]  /*af60*/  BSYNC B0 ;  /* 0x0000000000007941 */ /* 0x000fea0003800000 */
.L_x_154:
[----:B-----5:R-:W-:Y:S01]  /*af70*/  IMAD.U32 R3, R21, 0x10000, RZ ;  /* 0x0001000015037824 */ /* 0x020fe200078e00ff */
[----:B------:R-:W-:Y:S03]  /*af80*/  BSSY B0, `(.L_x_156) ;  /* 0x000000b000007945 */ /* 0x000fe60003800000 */
[----:B------:R-:W-:-:S04]  /*af90*/  FMUL R3, R3, UR8 ;  /* 0x0000000803037c20 */ /* 0x000fc80008400000 */
[----:B------:R-:W-:-:S05]  /*afa0*/  FFMA R3, R154, UR13, R3 ;  /* 0x0000000d9a037c23 */ /* 0x000fca0008000003 */
[----:B------:R-:W-:-:S05]  /*afb0*/  F2FP.BF16.F32.PACK_AB R3, RZ, R3 ;  /* 0x00000003ff03723e */ /* 0x000fca00000010ff */
[----:B------:R2:W-:Y:S01]  /*afc0*/  @P4 STG.E.U16 desc[UR20][R8.64], R3 ;  /* 0x0000000308004986 */ /* 0x0005e2000c101514 */
[----:B------:R-:W-:-:S04]  /*afd0*/  IADD3 R10, P4, R6, UR31, RZ ;  /* 0x0000001f060a7c10 */ /* 0x000fc8000ff9e0ff */
[----:B------:R-:W-:Y:S02]  /*afe0*/  IADD3.X R11, R7, UR6, RZ, P4, !PT ;  /* 0x00000006070b7c10 */ /* 0x000fe4000a7fe4ff */
[----:B------:R-:W-:-:S04]  /*aff0*/  LOP3.LUT P4, RZ, R2, 0x2, RZ, 0xc0, !PT ;  /* 0x0000000202ff7812 */ /* 0x000fc8000788c0ff */
[----:B------:R-:W-:-:S13]  /*b000*/  ISETP.GT.AND P4, PT, R0, 0x48, P4 ;  /* 0x000000480000780c */ /* 0x000fda0002784270 */
[----:B--2---:R-:W-:Y:S05]  /*b010*/  @!P4 BRA `(.L_x_157) ;  /* 0x000000000004c947 */ /* 0x004fea0003800000 */
[----:B------:R2:W5:Y:S02]  /*b020*/  LDG.E.LTC128B.U16 R21, desc[UR20][R18.64+0x2] ;  /* 0x0000021412157981 */ /* 0x000564000c1e1520 */
.L_x_157:
[----:B------:R-:W-:Y:S05]  /*b030*/  BSYNC B0 ;  /* 0x0000000000007941 */ /* 0x000fea0003800000 */
.L_x_156:
[----:B-----5:R-:W-:Y:S01]  /*b040*/  IMAD.U32 R3, R21, 0x10000, RZ ;  /* 0x0001000015037824 */ /* 0x020fe200078e00ff */
[----:B------:R-:W-:Y:S03]  /*b050*/  BSSY B0, `(.L_x_158) ;  /* 0x0000009000007945 */ /* 0x000fe60003800000 */
[----:B------:R-:W-:-:S04]  /*b060*/  FMUL R8, R3, UR8 ;  /* 0x0000000803087c20 */ /* 0x000fc80008400000 */
[----:B------:R-:W-:-:S05]  /*b070*/  FFMA R8, R155, UR13, R8 ;  /* 0x0000000d9b087c23 */ /* 0x000fca0008000008 */
[----:B------:R-:W-:-:S05]  /*b080*/  F2FP.BF16.F32.PACK_AB R8, RZ, R8 ;  /* 0x00000008ff08723e */ /* 0x000fca00000010ff */
[----:B------:R3:W-:Y:S01]  /*b090*/  @P4 STG.E.U16 desc[UR20][R10.64+0x2], R8 ;  /* 0x000002080a004986 */ /* 0x0007e2000c101514 */
[----:B------:R-:W-:-:S04]  /*b0a0*/  LOP3.LUT P4, RZ, R2, 0x4, RZ, 0xc0, !PT ;  /* 0x0000000402ff7812 */ /* 0x000fc8000788c0ff */
[----:B------:R-:W-:-:S13]  /*b0b0*/  ISETP.GT.AND P4, PT, R0, 0x40, P4 ;  /* 0x000000400000780c */ /* 0x000fda0002784270 */
[----:B---3--:R-:W-:Y:S05]  /*b0c0*/  @!P4 BRA `(.L_x_159) ;  /* 0x000000000004c947 */ /* 0x008fea0003800000 */
[----:B------:R3:W5:Y:S02]  /*b0d0*/  LDG.E.LTC128B.U16 R21, desc[UR20][R218.64+0x10] ;  /* 0x00001014da157981 */ /* 0x000764000c1e1520 */
.L_x_159:
[----:B------:R-:W-:Y:S05]  /*b0e0*/  BSYNC B0 ;  /* 0x0000000000007941 */ /* 0x000fea0003800000 */
.L_x_158:
        /* <DEDUP_REMOVED lines=8> */
[----:B----4-:R-:W-:Y:S05]  /*b170*/  @!P4 BRA `(.L_x_161) ;  /* 0x000000000004c947 */ /* 0x010fea0003800000 */
[----:B------:R4:W5:Y:S02]  /*b180*/  LDG.E.LTC128B.U16 R21, desc[UR20][R218.64+0x12] ;  /* 0x00001214da157981 */ /* 0x000964000c1e1520 */
.L_x_161:
[----:B------:R-:W-:Y:S05]  /*b190*/  BSYNC B0 ;  /* 0x0000000000007941 */ /* 0x000fea0003800000 */
.L_x_160:
        /* <DEDUP_REMOVED lines=10> */
.L_x_163:
[----:B------:R-:W-:Y:S05]  /*b240*/  BSYNC B0 ;  /* 0x0000000000007941 */ /* 0x000fea0003800000 */
.L_x_162:
        /* <DEDUP_REMOVED lines=10> */
.L_x_165:
[----:B------:R-:W-:Y:S05]  /*b2f0*/  BSYNC B0 ;  /* 0x0000000000007941 */ /* 0x000fea0003800000 */
.L_x_164:
[----:B-----5:R-:W-:Y:S01]  /*b300*/  IMAD.U32 R3, R21, 0x10000, RZ ;  /* 0x0001000015037824 */ /* 0x020fe200078e00ff */
[----:B------:R-:W-:Y:S01]  /*b310*/  BSSY B0, `(.L_x_166) ;  /* 0x000000c000007945 */ /* 0x000fe20003800000 */
[----:B------:R-:W-:Y:S02]  /*b320*/  @P4 IMAD.MOV.U32 R9, RZ, RZ, R13 ;  /* 0x000000ffff094224 */ /* 0x000fe400078e000d */
[----:B------:R-:W-:-:S04]  /*b330*/  FMUL R8, R3, UR8 ;  /* 0x0000000803087c20 */ /* 0x000fc80008400000 */
[----:B------:R-:W-:-:S05]  /*b340*/  FFMA R8, R159, UR13, R8 ;  /* 0x0000000d9f087c23 */ /* 0x000fca0008000008 */
[----:B------:R-:W-:-:S04]  /*b350*/  F2FP.BF16.F32.PACK_AB R8, RZ, R8 ;  /* 0x00000008ff08723e */ /* 0x000fc800000010ff */
[----:B------:R-:W-:Y:S01]  /*b360*/  PRMT R3, R8, 0x7610, R3 ;  /* 0x0000761008037816 */ /* 0x000fe20000000003 */
[----:B------:R-:W-:-:S05]  /*b370*/  @P4 IMAD.MOV.U32 R8, RZ, RZ, R12 ;  /* 0x000000ffff084224 */ /* 0x000fca00078e000c */
[----:B------:R0:W-:Y:S01]  /*b380*/  @P4 STG.E.U16 desc[UR20][R8.64+0x12], R3 ;  /* 0x0000120308004986 */ /* 0x0001e2000c101514 */
[----:B------:R-:W-:-:S04]  /*b390*/  LOP3.LUT P4, RZ, R2, 0x10, RZ, 0xc0, !PT ;  /* 0x0000001002ff7812 */ /* 0x000fc8000788c0ff */
[----:B------:R-:W-:-:S13]  /*b3a0*/  ISETP.GT.AND P4, PT, R0, 0x40, P4 ;  /* 0x000000400000780c */ /* 0x000fda0002784270 */
[----:B0-----:R-:W-:Y:S05]  /*b3b0*/  @!P4 BRA `(.L_x_167) ;  /* 0x000000000004c947 */ /* 0x001fea0003800000 */
[----:B------:R0:W5:Y:S02]  /*b3c0*/  LDG.E.LTC128B.U16 R21, desc[UR20][R218.64+0x20] ;  /* 0x00002014da157981 */ /* 0x000164000c1e1520 */
.L_x_167:
[----:B------:R-:W-:Y:S05]  /*b3d0*/  BSYNC B0 ;  /* 0x0000000000007941 */ /* 0x000fea0003800000 */
.L_x_166:
        /* <DEDUP_REMOVED lines=10> */
.L_x_169:
[----:B------:R-:W-:Y:S05]  /*b480*/  BSYNC B0 ;  /* 0x0000000000007941 */ /* 0x000fea0003800000 */
.L_x_168:
        /* <DEDUP_REMOVED lines=10> */
.L_x_171:
[----:B------:R-:W-:Y:S05]  /*b530*/  BSYNC B0 ;  /* 0x0000000000007941 */ /* 0x000fea0003800000 */
.L_x_170:
[----:B-----5:R-:W-:Y:S01]  /*b540*/  IMAD.U32 R3, R21, 0x10000, RZ ;  /* 0x0001000015037824 */ /* 0x020fe200078e00ff */
[----:B------:R-:W-:Y:S01]  /*b550*/  BSSY B0, `(.L_x_172) ;  /* 0x000000b000007945 */ /* 0x000fe20003800000 */
[----:B------:R-:W-:Y:S02]  /*b560*/  @P4 IMAD.MOV.U32 R8, RZ, RZ, R12 ;  /* 0x000000ffff084224 */ /* 0x000fe400078e000c */
[----:B------:R-:W-:Y:S01]  /*b570*/  FMUL R3, R3, UR8 ;  /* 0x0000000803037c20 */ /* 0x000fe20008400000 */
[----:B------:R-:W-:-:S03]  /*b580*/  @P4 IMAD.MOV.U32 R9, RZ, RZ, R13 ;  /* 0x000000ffff094224 */ /* 0x000fc600078e000d */
[----:B------:R-:W-:-:S05]  /*b590*/  FFMA R3, R162, UR13, R3 ;  /* 0x0000000da2037c23 */ /* 0x000fca0008000003 */
[----:B------:R-:W-:-:S05]  /*b5a0*/  F2FP.BF16.F32.PACK_AB R3, RZ, R3 ;  /* 0x00000003ff03723e */ /* 0x000fca00000010ff */
[----:B------:R0:W-:Y:S01]  /*b5b0*/  @P4 STG.E.U16 desc[UR20][R8.64+0x20], R3 ;  /* 0x0000200308004986 */ /* 0x0001e2000c101514 */
[----:B------:R-:W-:-:S04]  /*b5c0*/  LOP3.LUT P4, RZ, R2, 0x400000, RZ, 0xc0, !PT ;  /* 0x0040000002ff7812 */ /* 0x000fc8000788c0ff */
[----:B------:R-:W-:-:S13]  /*b5d0*/  ISETP.GT.AND P4, PT, R0, 0x48, P4 ;  /* 0x000000480000780c */ /* 0x000fda0002784270 */
[----:B0-----:R-:W-:Y:S05]  /*b5e0*/  @!P4 BRA `(.L_x_173) ;  /* 0x000000000004c947 */ /* 0x001fea0003800000 */
[----:B------:R0:W5:Y:S02]  /*b5f0*/  LDG.E.LTC128B.U16 R21, desc[UR20][R18.64+0x22] ;  /* 0x0000221412157981 */ /* 0x000164000c1e1520 */
.L_x_173:
[----:B------:R-:W-:Y:S05]  /*b600*/  BSYNC B0 ;  /* 0x0000000000007941 */ /* 0x000fea0003800000 */
.L_x_172:
        /* <DEDUP_REMOVED lines=13> */
.L_x_175:
[----:B------:R-:W-:Y:S05]  /*b6e0*/  BSYNC B0 ;  /* 0x0000000000007941 */ /* 0x000fea0003800000 */
.L_x_174:
        /* <DEDUP_REMOVED lines=10> */
.L_x_177:
[----:B------:R-:W-:Y:S05]  /*b790*/  BSYNC B0 ;  /* 0x0000000000007941 */ /* 0x000fea0003800000 */
.L_x_176:
        /* <DEDUP_REMOVED lines=10> */
.L_x_179:
[----:B------:R-:W-:Y:S05]  /*b840*/  BSYNC B0 ;  /* 0x0000000000007941 */ /* 0x000fea0003800000 */
.L_x_178:
        /* <DEDUP_REMOVED lines=12> */
.L_x_181:
[----:B------:R-:W-:Y:S05]  /*b910*/  BSYNC B0 ;  /* 0x0000000000007941 */ /* 0x000fea0003800000 */
.L_x_180:
        /* <DEDUP_REMOVED lines=13> */
.L_x_183:
[----:B------:R-:W-:Y:S05]  /*b9f0*/  BSYNC B0 ;  /* 0x0000000000007941 */ /* 0x000fea0003800000 */
.L_x_182:
        /* <DEDUP_REMOVED lines=10> */
.L_x_185:
[----:B------:R-:W-:Y:S05]  /*baa0*/  BSYNC B0 ;  /* 0x0000000000007941 */ /* 0x000fea0003800000 */
.L_x_184:
        /* <DEDUP_REMOVED lines=10> */
.L_x_187:
[----:B------:R-:W-:Y:S05]  /*bb50*/  BSYNC B0 ;  /* 0x0000000000007941 */ /* 0x000fea0003800000 */
.L_x_186:
        /* <DEDUP_REMOVED lines=12> */
.L_x_189:
[----:B------:R-:W-:Y:S05]  /*bc20*/  BSYNC B0 ;  /* 0x0000000000007941 */ /* 0x000fea0003800000 */
.L_x_188:
        /* <DEDUP_REMOVED lines=13> */
.L_x_191:
[----:B------:R-:W-:Y:S05]  /*bd00*/  BSYNC B0 ;  /* 0x0000000000007941 */ /* 0x000fea0003800000 */
.L_x_190:
        /* <DEDUP_REMOVED lines=10> */
.L_x_193:
[----:B------:R-:W-:Y:S05]  /*bdb0*/  BSYNC B0 ;  /* 0x0000000000007941 */ /* 0x000fea0003800000 */
.L_x_192:
        /* <DEDUP_REMOVED lines=10> */
.L_x_195:
[----:B------:R-:W-:Y:S05]  /*be60*/  BSYNC B0 ;  /* 0x0000000000007941 */ /* 0x000fea0003800000 */
.L_x_194:
        /* <DEDUP_REMOVED lines=12> */
.L_x_197:
[----:B------:R-:W-:Y:S05]  /*bf30*/  BSYNC B0 ;  /* 0x0000000000007941 */ /* 0x000fea0003800000 */
.L_x_196:
        /* <DEDUP_REMOVED lines=13> */
.L_x_199:
[----:B------:R-:W-:Y:S05]  /*c010*/  BSYNC B0 ;  /* 0x0000000000007941 */ /* 0x000fea0003800000 */
.L_x_198:
        /* <DEDUP_REMOVED lines=10> */
.L_x_201:
[----:B------:R-:W-:Y:S05]  /*c0c0*/  BSYNC B0 ;  /* 0x0000000000007941 */ /* 0x000fea0003800000 */
.L_x_200:
        /* <DEDUP_REMOVED lines=10> */
.L_x_203:
[----:B------:R-:W-:Y:S05]  /*c170*/  BSYNC B0 ;  /* 0x0000000000007941 */ /* 0x000fea0003800000 */
.L_x_202:
        /* <DEDUP_REMOVED lines=12> */
.L_x_205:
[----:B------:R-:W-:Y:S05]  /*c240*/  BSYNC B0 ;  /* 0x0000000000007941 */ /* 0x000fea0003800000 */
.L_x_204:
        /* <DEDUP_REMOVED lines=13> */
.L_x_207:
[----:B------:R-:W-:Y:S05]  /*c320*/  BSYNC B0 ;  /* 0x0000000000007941 */ /* 0x000fea0003800000 */
.L_x_206:
        /* <DEDUP_REMOVED lines=10> */
.L_x_209:
[----:B------:R-:W-:Y:S05]  /*c3d0*/  BSYNC B0 ;  /* 0x0000000000007941 */ /* 0x000fea0003800000 */
.L_x_208:
        /* <DEDUP_REMOVED lines=10> */
.L_x_211:
[----:B------:R-:W-:Y:S05]  /*c480*/  BSYNC B0 ;  /* 0x0000000000007941 */ /* 0x000fea0003800000 */
.L_x_210:
        /* <DEDUP_REMOVED lines=12> */
.L_x_213:
[----:B------:R-:W-:Y:S05]  /*c550*/  BSYNC B0 ;  /* 0x0000000000007941 */ /* 0x000fea0003800000 */
.L_x_212:
[----:B-----5:R-:W-:Y:S01]  /*c560*/  IMAD.U32 R3, R21, 0x10000, RZ ;  /* 0x0001000015037824 */ /* 0x020fe200078e00ff */
[----:B------:R-:W-:Y:S01]  /*c570*/  BSSY B0, `(.L_x_214) ;  /* 0x000000c000007945 */ /* 0x000fe20003800000 */
[----:B------:R-:W-:Y:S02]  /*c580*/  @P4 IMAD.MOV.U32 R9, RZ, RZ, R13 ;  /* 0x000000ffff094224 */ /* 0x000fe400078e000d */
[----:B------:R-:W-:-:S04]  /*c590*/  FMUL R8, R3, UR8 ;  /* 0x0000000803087c20 */ /* 0x000fc80008400000 */
[----:B------:R-:W-:-:S05]  /*c5a0*/  FFMA R8, R183, UR13, R8 ;  /* 0x0000000db7087c23 */ /* 0x000fca0008000008 */
[----:B------:R-:W-:-:S04]  /*c5b0*/  F2FP.BF16.F32.PACK_AB R8, RZ, R8 ;  /* 0x00000008ff08723e */ /* 0x000fc800000010ff */
[----:B------:R-:W-:Y:S02]  /*c5c0*/  PRMT R3, R8, 0x7610, R3 ;  /* 0x0000761008037816 */ /* 0x000fe40000000003 */
[----:B------:R-:W-:-:S05]  /*c5d0*/  @P4 MOV R8, R12 ;  /* 0x0000000c00084202 */ /* 0x000fca0000000f00 */
[----:B------:R0:W-:Y:S01]  /*c5e0*/  @P4 STG.E.U16 desc[UR20][R8.64+0x72], R3 ;  /* 0x0000720308004986 */ /* 0x0001e2000c101514 */
[----:B------:R-:W-:-:S04]  /*c5f0*/  LOP3.LUT P4, RZ, R2, 0x8000, RZ, 0xc0, !PT ;  /* 0x0000800002ff7812 */ /* 0x000fc8000788c0ff */
[----:B------:R-:W-:-:S13]  /*c600*/  ISETP.GT.AND P4, PT, R0, 0x40, P4 ;  /* 0x000000400000780c */ /* 0x000fda0002784270 */
[----:B0-----:R-:W-:Y:S05]  /*c610*/  @!P4 BRA `(.L_x_215) ;  /* 0x000000000004c947 */ /* 0x001fea0003800000 */
[----:B------:R0:W5:Y:S02]  /*c620*/  LDG.E.LTC128B.U16 R21, desc[UR20][R218.64+0x80] ;  /* 0x00008014da157981 */ /* 0x000164000c1e1520 */
.L_x_215:
[----:B------:R-:W-:Y:S05]  /*c630*/  BSYNC B0 ;  /* 0x0000000000007941 */ /* 0x000fea0003800000 */
.L_x_214:
        /* <DEDUP_REMOVED lines=10> */
.L_x_217:
[----:B------:R-:W-:Y:S05]  /*c6e0*/  BSYNC B0 ;  /* 0x0000000000007941 */ /* 0x000fea0003800000 */
.L_x_216:
        /* <DEDUP_REMOVED lines=10> */
.L_x_219:
[----:B------:R-:W-:Y:S05]  /*c790*/  BSYNC B0 ;  /* 0x0000000000007941 */ /* 0x000fea0003800000 */
.L_x_218:
        /* <DEDUP_REMOVED lines=12> */
.L_x_221:
[----:B------:R-:W-:Y:S05]  /*c860*/  BSYNC B0 ;  /* 0x0000000000007941 */ /* 0x000fea0003800000 */
.L_x_220:
        /* <DEDUP_REMOVED lines=13> */
.L_x_223:
[----:B------:R-:W-:Y:S05]  /*c940*/  BSYNC B0 ;  /* 0x0000000000007941 */ /* 0x000fea0003800000 */
.L_x_222:
        /* <DEDUP_REMOVED lines=10> */
.L_x_225:
[----:B------:R-:W-:Y:S05]  /*c9f0*/  BSYNC B0 ;  /* 0x0000000000007941 */ /* 0x000fea0003800000 */
.L_x_224:
        /* <DEDUP_REMOVED lines=10> */
.L_x_227:
[----:B------:R-:W-:Y:S05]  /*caa0*/  BSYNC B0 ;  /* 0x0000000000007941 */ /* 0x000fea0003800000 */
.L_x_226:
        /* <DEDUP_REMOVED lines=12> */
.L_x_229:
[----:B------:R-:W-:Y:S05]  /*cb70*/  BSYNC B0 ;  /* 0x0000000000007941 */ /* 0x000fea0003800000 */
.L_x_228:
        /* <DEDUP_REMOVED lines=13> */
.L_x_231:
[----:B------:R-:W-:Y:S05]  /*cc50*/  BSYNC B0 ;  /* 0x0000000000007941 */ /* 0x000fea0003800000 */
.L_x_230:
        /* <DEDUP_REMOVED lines=10> */
.L_x_233:
[----:B------:R-:W-:Y:S05]  /*cd00*/  BSYNC B0 ;  /* 0x0000000000007941 */ /* 0x000fea0003800000 */
.L_x_232:
        /* <DEDUP_REMOVED lines=10> */
.L_x_235:
[----:B------:R-:W-:Y:S05]  /*cdb0*/  BSYNC B0 ;  /* 0x0000000000007941 */ /* 0x000fea0003800000 */
.L_x_234:
        /* <DEDUP_REMOVED lines=12> */
.L_x_237:
[----:B------:R-:W-:Y:S05]  /*ce80*/  BSYNC B0 ;  /* 0x0000000000007941 */ /* 0x000fea0003800000 */
.L_x_236:
        /* <DEDUP_REMOVED lines=13> */
.L_x_239:
[----:B------:R-:W-:Y:S05]  /*cf60*/  BSYNC B0 ;  /* 0x0000000000007941 */ /* 0x000fea0003800000 */
.L_x_238:
        /* <DEDUP_REMOVED lines=10> */
.L_x_241:
[----:B------:R-:W-:Y:S05]  /*d010*/  BSYNC B0 ;  /* 0x0000000000007941 */ /* 0x000fea0003800000 */
.L_x_240:
        /* <DEDUP_REMOVED lines=10> */
.L_x_243:
[----:B------:R-:W-:Y:S05]  /*d0c0*/  BSYNC B0 ;  /* 0x0000000000007941 */ /* 0x000fea0003800000 */
.L_x_242:
        /* <DEDUP_REMOVED lines=12> */
.L_x_245:
[----:B------:R-:W-:Y:S05]  /*d190*/  BSYNC B0 ;  /* 0x0000000000007941 */ /* 0x000fea0003800000 */
.L_x_244:
        /* <DEDUP_REMOVED lines=13> */
.L_x_247:
[----:B------:R-:W-:Y:S05]  /*d270*/  BSYNC B0 ;  /* 0x0000000000007941 */ /* 0x000fea0003800000 */
.L_x_246:
        /* <DEDUP_REMOVED lines=10> */
.L_x_249:
[----:B------:R-:W-:Y:S05]  /*d320*/  BSYNC B0 ;  /* 0x0000000000007941 */ /* 0x000fea0003800000 */
.L_x_248:
        /* <DEDUP_REMOVED lines=10> */
.L_x_251:
[----:B------:R-:W-:Y:S05]  /*d3d0*/  BSYNC B0 ;  /* 0x0000000000007941 */ /* 0x000fea0003800000 */
.L_x_250:
        /* <DEDUP_REMOVED lines=12> */
.L_x_253:
[----:B------:R-:W-:Y:S05]  /*d4a0*/  BSYNC B0 ;  /* 0x0000000000007941 */ /* 0x000fea0003800000 */
.L_x_252:
        /* <DEDUP_REMOVED lines=13> */
.L_x_255:
[----:B------:R-:W-:Y:S05]  /*d580*/  BSYNC B0 ;  /* 0x0000000000007941 */ /* 0x000fea0003800000 */
.L_x_254:
[----:B-----5:R-:W-:Y:S01]  /*d590*/  IMAD.U32 R3, R21, 0x10000, RZ ;  /* 0x0001000015037824 */ /* 0x020fe200078e00ff */
[----:B------:R-:W-:Y:S03]  /*d5a0*/  BSSY B0, `(.L_x_256) ;  /* 0x0000008000007945 */ /* 0x000fe60003800000 */
[----:B------:R-:W-:-:S04]  /*d5b0*/  FMUL R3, R3, UR8 ;  /* 0x0000000803037c20 */ /* 0x000fc80008400000 */
[----:B------:R-:W-:-:S05]  /*d5c0*/  FFMA R3, R204, UR13, R3 ;  /* 0x0000000dcc037c23 */ /* 0x000fca0008000003 */
[----:B------:R-:W-:-:S05]  /*d5d0*/  F2FP.BF16.F32.PACK_AB R3, RZ, R3 ;  /* 0x00000003ff03723e */ /* 0x000fca00000010ff */
[----:B------:R0:W-:Y:S01]  /*d5e0*/  @P4 STG.E.U16 desc[UR20][R6.64+0xd0], R3 ;  /* 0x0000d00306004986 */ /* 0x0001e2000c101514 */
[----:B------:R-:W-:-:S13]  /*d5f0*/  ISETP.GT.AND P4, PT, R0, 0x40, P6 ;  /* 0x000000400000780c */ /* 0x000fda0003784270 */
[----:B0-----:R-:W-:Y:S05]  /*d600*/  @!P4 BRA `(.L_x_257) ;  /* 0x000000000004c947 */ /* 0x001fea0003800000 */
[----:B------:R0:W5:Y:S02]  /*d610*/  LDG.E.LTC128B.U16 R21, desc[UR20][R218.64+0xd2] ;  /* 0x0000d214da157981 */ /* 0x000164000c1e1520 */
.L_x_257:
[----:B------:R-:W-:Y:S05]  /*d620*/  BSYNC B0 ;  /* 0x0000000000007941 */ /* 0x000fea0003800000 */
.L_x_256:
        /* <DEDUP_REMOVED lines=10> */
.L_x_259:
[----:B------:R-:W-:Y:S05]  /*d6d0*/  BSYNC B0 ;  /* 0x0000000000007941 */ /* 0x000fea0003800000 */
.L_x_258:
        /* <DEDUP_REMOVED lines=8> */
[----:B------:R-:W-:-:S13]  /*d760*/  ISETP.GT.AND P4, PT, R0, 0x48, P6 ;  /* 0x000000480000780c */ /* 0x000fda0003784270 */
[----:B0-----:R-:W-:Y:S05]  /*d770*/  @!P4 BRA `(.L_x_261) ;  /* 0x000000000004c947 */ /* 0x001fea0003800000 */
[----:B------:R0:W5:Y:S02]  /*d780*/  LDG.E.LTC128B.U16 R21, desc[UR20][R18.64+0xd2] ;  /* 0x0000d21412157981 */ /* 0x000164000c1e1520 */
.L_x_261:
[----:B------:R-:W-:Y:S05]  /*d790*/  BSYNC B0 ;  /* 0x0000000000007941 */ /* 0x000fea0003800000 */
.L_x_260:
        /* <DEDUP_REMOVED lines=9> */
[----:B------:R-:W-:-:S13]  /*d830*/  ISETP.GT.AND P4, PT, R0, 0x40, P3 ;  /* 0x000000400000780c */ /* 0x000fda0001f84270 */
[----:B0-----:R-:W-:Y:S05]  /*d840*/  @!P4 BRA `(.L_x_263) ;  /* 0x000000000004c947 */ /* 0x001fea0003800000 */
[----:B------:R0:W5:Y:S02]  /*d850*/  LDG.E.LTC128B.U16 R21, desc[UR20][R218.64+0xe0] ;  /* 0x0000e014da157981 */ /* 0x000164000c1e1520 */
.L_x_263:
[----:B------:R-:W-:Y:S05]  /*d860*/  BSYNC B0 ;  /* 0x0000000000007941 */ /* 0x000fea0003800000 */
.L_x_262:
        /* <DEDUP_REMOVED lines=9> */
.L_x_265:
[----:B------:R-:W-:Y:S05]  /*d900*/  BSYNC B0 ;  /* 0x0000000000007941 */ /* 0x000fea0003800000 */
.L_x_264:
        /* <DEDUP_REMOVED lines=9> */
.L_x_267:
[----:B------:R-:W-:Y:S05]  /*d9a0*/  BSYNC B0 ;  /* 0x0000000000007941 */ /* 0x000fea0003800000 */
.L_x_266:
        /* <DEDUP_REMOVED lines=11> */
.L_x_269:
[----:B------:R-:W-:Y:S05]  /*da60*/  BSYNC B0 ;  /* 0x0000000000007941 */ /* 0x000fea0003800000 */
.L_x_268:
        /* <DEDUP_REMOVED lines=12> */
.L_x_271:
[----:B------:R-:W-:Y:S05]  /*db30*/  BSYNC B0 ;  /* 0x0000000000007941 */ /* 0x000fea0003800000 */
.L_x_270:
        /* <DEDUP_REMOVED lines=9> */
.L_x_273:
[----:B------:R-:W-:Y:S05]  /*dbd0*/  BSYNC B0 ;  /* 0x0000000000007941 */ /* 0x000fea0003800000 */
.L_x_272:
[----:B-----5:R-:W-:Y:S01]  /*dbe0*/  SHF.L.U32 R3, R21, 0x10, RZ ;  /* 0x0000001015037819 */ /* 0x020fe200000006ff */
[----:B------:R-:W-:Y:S04]  /*dbf0*/  BSSY B0, `(.L_x_274) ;  /* 0x0000008000007945 */ /* 0x000fe80003800000 */
[----:B------:R-:W-:-:S04]  /*dc00*/  FMUL R8, R3, UR8 ;  /* 0x0000000803087c20 */ /* 0x000fc80008400000 */
[----:B------:R-:W-:-:S05]  /*dc10*/  FFMA R8, R213, UR13, R8 ;  /* 0x0000000dd5087c23 */ /* 0x000fca0008000008 */
[----:B------:R-:W-:-:S05]  /*dc20*/  F2FP.BF16.F32.PACK_AB R8, RZ, R8 ;  /* 0x00000008ff08723e */ /* 0x000fca00000010ff */
[----:B------:R0:W-:Y:S01]  /*dc30*/  @P4 STG.E.U16 desc[UR20][R6.64+0xf2], R8 ;  /* 0x0000f20806004986 */ /* 0x0001e2000c101514 */
[----:B------:R-:W-:-:S13]  /*dc40*/  ISETP.GT.AND P4, PT, R0, 0x48, P1 ;  /* 0x000000480000780c */ /* 0x000fda0000f84270 */
[----:B0-----:R-:W-:Y:S05]  /*dc50*/  @!P4 BRA `(.L_x_275) ;  /* 0x000000000004c947 */ /* 0x001fea0003800000 */
[----:B------:R0:W5:Y:S02]  /*dc60*/  LDG.E.LTC128B.U16 R21, desc[UR20][R18.64+0xf0] ;  /* 0x0000f01412157981 */ /* 0x000164000c1e1520 */
.L_x_275:
[----:B------:R-:W-:Y:S05]  /*dc70*/  BSYNC B0 ;  /* 0x0000000000007941 */ /* 0x000fea0003800000 */
.L_x_274:
        /* <DEDUP_REMOVED lines=11> */
.L_x_277:
[----:B------:R-:W-:Y:S05]  /*dd30*/  BSYNC B0 ;  /* 0x0000000000007941 */ /* 0x000fea0003800000 */
.L_x_276:
[----:B-----5:R-:W-:-:S04]  /*dd40*/  IMAD.U32 R3, R21, 0x10000, RZ ;  /* 0x0001000015037824 */ /* 0x020fc800078e00ff */
[----:B------:R-:W-:-:S04]  /*dd50*/  FMUL R6, R3, UR8 ;  /* 0x0000000803067c20 */ /* 0x000fc80008400000 */
[----:B------:R-:W-:-:S05]  /*dd60*/  FFMA R6, R215, UR13, R6 ;  /* 0x0000000dd7067c23 */ /* 0x000fca0008000006 */
[----:B------:R-:W-:-:S04]  /*dd70*/  F2FP.BF16.F32.PACK_AB R6, RZ, R6 ;  /* 0x00000006ff06723e */ /* 0x000fc800000010ff */
[----:B------:R-:W-:-:S05]  /*dd80*/  PRMT R7, R6, 0x7610, R7 ;  /* 0x0000761006077816 */ /* 0x000fca0000000007 */
[----:B------:R1:W-:Y:S01]  /*dd90*/  @P4 STG.E.U16 desc[UR20][R12.64+0xf2], R7 ;  /* 0x0000f2070c004986 */ /* 0x0003e2000c101514 */
[----:B------:R-:W-:-:S04]  /*dda0*/  IADD3 R6, P4, R4, UR9, RZ ;  /* 0x0000000904067c10 */ /* 0x000fc8000ff9e0ff */
[----:B-1----:R-:W-:Y:S02]  /*ddb0*/  IADD3.X R7, R5, UR14, RZ, P4, !PT ;  /* 0x0000000e05077c10 */ /* 0x002fe4000a7fe4ff */
        /* <DEDUP_REMOVED lines=10> */
[----:B-1----:R-:W-:Y:S05]  /*de60*/  @!P4 BRA `(.L_x_279) ;  /* 0x000000000004c947 */ /* 0x002fea0003800000 */
[----:B------:R1:W5:Y:S02]  /*de70*/  LDG.E.LTC128B.U16 R21, desc[UR20][R220.64+0x2] ;  /* 0x00000214dc157981 */ /* 0x000364000c1e1520 */
.L_x_279:
[----:B------:R-:W-:Y:S05]  /*de80*/  BSYNC B0 ;  /* 0x0000000000007941 */ /* 0x000fea0003800000 */
.L_x_278:
        /* <DEDUP_REMOVED lines=10> */
[----:B--2---:R-:W-:Y:S05]  /*df30*/  @!P4 BRA `(.L_x_281) ;  /* 0x000000000004c947 */ /* 0x004fea0003800000 */
[----:B------:R2:W5:Y:S02]  /*df40*/  LDG.E.LTC128B.U16 R21, desc[UR20][R224.64] ;  /* 0x00000014e0157981 */ /* 0x000564000c1e1520 */
.L_x_281:
[----:B------:R-:W-:Y:S05]  /*df50*/  BSYNC B0 ;  /* 0x0000000000007941 */ /* 0x000fea0003800000 */
.L_x_280:
        /* <DEDUP_REMOVED lines=10> */
[----:B0-----:R-:W-:Y:S05]  /*e000*/  @!P4 BRA `(.L_x_283) ;  /* 0x000000000004c947 */ /* 0x001fea0003800000 */
[----:B------:R0:W5:Y:S02]  /*e010*/  LDG.E.LTC128B.U16 R21, desc[UR20][R22.64+0x2] ;  /* 0x0000021416157981 */ /* 0x000164000c1e1520 */
.L_x_283:
[----:B------:R-:W-:Y:S05]  /*e020*/  BSYNC B0 ;  /* 0x0000000000007941 */ /* 0x000fea0003800000 */
.L_x_282:
        /* <DEDUP_REMOVED lines=10> */
.L_x_285:
[----:B------:R-:W-:Y:S05]  /*e0d0*/  BSYNC B0 ;  /* 0x0000000000007941 */ /* 0x000fea0003800000 */
.L_x_284:
        /* <DEDUP_REMOVED lines=10> */
.L_x_287:
[----:B------:R-:W-:Y:S05]  /*e180*/  BSYNC B0 ;  /* 0x0000000000007941 */ /* 0x000fea0003800000 */
.L_x_286:
        /* <DEDUP_REMOVED lines=10> */
.L_x_289:
[----:B------:R-:W-:Y:S05]  /*e230*/  BSYNC B0 ;  /* 0x0000000000007941 */ /* 0x000fea0003800000 */
.L_x_288:
        /* <DEDUP_REMOVED lines=10> */
.L_x_291:
[----:B------:R-:W-:Y:S05]  /*e2e0*/  BSYNC B0 ;  /* 0x0000000000007941 */ /* 0x000fea0003800000 */
.L_x_290:
        /* <DEDUP_REMOVED lines=13> */
.L_x_293:
[----:B------:R-:W-:Y:S05]  /*e3c0*/  BSYNC B0 ;  /* 0x0000000000007941 */ /* 0x000fea0003800000 */
.L_x_292:
        /* <DEDUP_REMOVED lines=10> */
.L_x_295:
[----:B------:R-:W-:Y:S05]  /*e470*/  BSYNC B0 ;  /* 0x0000000000007941 */ /* 0x000fea0003800000 */
.L_x_294:
        /* <DEDUP_REMOVED lines=10> */
.L_x_297:
[----:B------:R-:W-:Y:S05]  /*e520*/  BSYNC B0 ;  /* 0x0000000000007941 */ /* 0x000fea0003800000 */
.L_x_296:
        /* <DEDUP_REMOVED lines=12> */
.L_x_299:
[----:B------:R-:W-:Y:S05]  /*e5f0*/  BSYNC B0 ;  /* 0x0000000000007941 */ /* 0x000fea0003800000 */
.L_x_298:
        /* <DEDUP_REMOVED lines=13> */
.L_x_301:
[----:B------:R-:W-:Y:S05]  /*e6d0*/  BSYNC B0 ;  /* 0x0000000000007941 */ /* 0x000fea0003800000 */
.L_x_300:
        /* <DEDUP_REMOVED lines=10> */
.L_x_303:
[----:B------:R-:W-:Y:S05]  /*e780*/  BSYNC B0 ;  /* 0x0000000000007941 */ /* 0x000fea0003800000 */
.L_x_302:
        /* <DEDUP_REMOVED lines=10> */
.L_x_305:
[----:B------:R-:W-:Y:S05]  /*e830*/  BSYNC B0 ;  /* 0x0000000000007941 */ /* 0x000fea0003800000 */
.L_x_304:
        /* <DEDUP_REMOVED lines=12> */
.L_x_307:
[----:B------:R-:W-:Y:S05]  /*e900*/  BSYNC B0 ;  /* 0x0000000000007941 */ /* 0x000fea0003800000 */
.L_x_306:
        /* <DEDUP_REMOVED lines=13> */
.L_x_309:
[----:B------:R-:W-:Y:S05]  /*e9e0*/  BSYNC B0 ;  /* 0x0000000000007941 */ /* 0x000fea0003800000 */
.L_x_308:
        /* <DEDUP_REMOVED lines=10> */
.L_x_311:
[----:B------:R-:W-:Y:S05]  /*ea90*/  BSYNC B0 ;  /* 0x0000000000007941 */ /* 0x000fea0003800000 */
.L_x_310:
        /* <DEDUP_REMOVED lines=10> */
.L_x_313:
[----:B------:R-:W-:Y:S05]  /*eb40*/  BSYNC B0 ;  /* 0x0000000000007941 */ /* 0x000fea0003800000 */
.L_x_312:
        /* <DEDUP_REMOVED lines=12> */
.L_x_315:
[----:B------:R-:W-:Y:S05]  /*ec10*/  BSYNC B0 ;  /* 0x0000000000007941 */ /* 0x000fea0003800000 */
.L_x_314:
        /* <DEDUP_REMOVED lines=13> */
.L_x_317:
[----:B------:R-:W-:Y:S05]  /*ecf0*/  BSYNC B0 ;  /* 0x0000000000007941 */ /* 0x000fea0003800000 */
.L_x_316:
        /* <DEDUP_REMOVED lines=10> */
.L_x_319:
[----:B------:R-:W-:Y:S05]  /*eda0*/  BSYNC B0 ;  /* 0x0000000000007941 */ /* 0x000fea0003800000 */
.L_x_318:
        /* <DEDUP_REMOVED lines=10> */
.L_x_321:
[----:B------:R-:W-:Y:S05]  /*ee50*/  BSYNC B0 ;  /* 0x0000000000007941 */ /* 0x000fea0003800000 */
.L_x_320:
        /* <DEDUP_REMOVED lines=12> */
.L_x_323:
[----:B------:R-:W-:Y:S05]  /*ef20*/  BSYNC B0 ;  /* 0x0000000000007941 */ /* 0x000fea0003800000 */
.L_x_322:
        /* <DEDUP_REMOVED lines=13> */
.L_x_325:
[----:B------:R-:W-:Y:S05]  /*f000*/  BSYNC B0 ;  /* 0x0000000000007941 */ /* 0x000fea0003800000 */
.L_x_324:
        /* <DEDUP_REMOVED lines=10> */
.L_x_327:
[----:B------:R-:W-:Y:S05]  /*f0b0*/  BSYNC B0 ;  /* 0x0000000000007941 */ /* 0x000fea0003800000 */
.L_x_326:
        /* <DEDUP_REMOVED lines=10> */
.L_x_329:
[----:B------:R-:W-:Y:S05]  /*f160*/  BSYNC B0 ;  /* 0x0000000000007941 */ /* 0x000fea0003800000 */
.L_x_328:
        /* <DEDUP_REMOVED lines=12> */
.L_x_331:
[----:B------:R-:W-:Y:S05]  /*f230*/  BSYNC B0 ;  /* 0x0000000000007941 */ /* 0x000fea0003800000 */
.L_x_330:
        /* <DEDUP_REMOVED lines=13> */
.L_x_333:
[----:B------:R-:W-:Y:S05]  /*f310*/  BSYNC B0 ;  /* 0x0000000000007941 */ /* 0x000fea0003800000 */
.L_x_332:
        /* <DEDUP_REMOVED lines=10> */
.L_x_335:
[----:B------:R-:W-:Y:S05]  /*f3c0*/  BSYNC B0 ;  /* 0x0000000000007941 */ /* 0x000fea0003800000 */
.L_x_334:
        /* <DEDUP_REMOVED lines=10> */
.L_x_337:
[----:B------:R-:W-:Y:S05]  /*f470*/  BSYNC B0 ;  /* 0x0000000000007941 */ /* 0x000fea0003800000 */
.L_x_336:
[----:B-----5:R-:W-:Y:S01]  /*f480*/  IMAD.U32 R3, R21, 0x10000, RZ ;  /* 0x0001000015037824 */ /* 0x020fe200078e00ff */
[----:B------:R-:W-:Y:S01]  /*f490*/  @P4 MOV R9, R15 ;  /* 0x0000000f00094202 */ /* 0x000fe20000000f00 */
[----:B------:R-:W-:Y:S01]  /*f4a0*/  @P4 IMAD.MOV.U32 R8, RZ, RZ, R14 ;  /* 0x000000ffff084224 */ /* 0x000fe200078e000e */
[----:B------:R-:W-:Y:S01]  /*f4b0*/  BSSY B0, `(.L_x_338) ;  /* 0x0000009000007945 */ /* 0x000fe20003800000 */
        /* <DEDUP_REMOVED lines=8> */
.L_x_339:
[----:B------:R-:W-:Y:S05]  /*f540*/  BSYNC B0 ;  /* 0x0000000000007941 */ /* 0x000fea0003800000 */
.L_x_338:
        /* <DEDUP_REMOVED lines=13> */
.L_x_341:
[----:B------:R-:W-:Y:S05]  /*f620*/  BSYNC B0 ;  /* 0x0000000000007941 */ /* 0x000fea0003800000 */
.L_x_340:
        /* <DEDUP_REMOVED lines=10> */
.L_x_343:
[----:B------:R-:W-:Y:S05]  /*f6d0*/  BSYNC B0 ;  /* 0x0000000000007941 */ /* 0x000fea0003800000 */
.L_x_342:
        /* <DEDUP_REMOVED lines=10> */
.L_x_345:
[----:B------:R-:W-:Y:S05]  /*f780*/  BSYNC B0 ;  /* 0x0000000000007941 */ /* 0x000fea0003800000 */
.L_x_344:
[----:B-----5:R-:W-:Y:S01]  /*f790*/  IMAD.U32 R3, R21, 0x10000, RZ ;  /* 0x0001000015037824 */ /* 0x020fe200078e00ff */
[----:B------:R-:W-:Y:S01]  /*f7a0*/  IADD3 R8, R4, UR31, R20 ;  /* 0x0000001f04087c10 */ /* 0x000fe2000fffe014 */
        /* <DEDUP_REMOVED lines=10> */
.L_x_347:
[----:B------:R-:W-:Y:S05]  /*f850*/  BSYNC B0 ;  /* 0x0000000000007941 */ /* 0x000fea0003800000 */
.L_x_346:
[----:B-----5:R-:W-:Y:S01]  /*f860*/  IMAD.U32 R3, R21, 0x10000, RZ ;  /* 0x0001000015037824 */ /* 0x020fe200078e00ff */
[----:B------:R-:W-:Y:S01]  /*f870*/  BSSY B0, `(.L_x_348) ;  /* 0x000000b000007945 */ /* 0x000fe20003800000 */
[----:B------:R-:W-:Y:S02]  /*f880*/  @P4 IMAD.MOV.U32 R9, RZ, RZ, R15 ;  /* 0x000000ffff094224 */ /* 0x000fe400078e000f */
[----:B------:R-:W-:-:S04]  /*f890*/  FMUL R8, R3, UR8 ;  /* 0x0000000803087c20 */ /* 0x000fc80008400000 */
[----:B------:R-:W-:-:S05]  /*f8a0*/  FFMA R8, R123, UR13, R8 ;  /* 0x0000000d7b087c23 */ /* 0x000fca0008000008 */
[----:B------:R-:W-:Y:S02]  /*f8b0*/  F2FP.BF16.F32.PACK_AB R3, RZ, R8 ;  /* 0x00000008ff03723e */ /* 0x000fe400000010ff */
[----:B------:R-:W-:-:S05]  /*f8c0*/  IADD3 R8, R4, UR31, R20 ;  /* 0x0000001f04087c10 */ /* 0x000fca000fffe014 */
[----:B------:R0:W-:Y:S01]  /*f8d0*/  @P4 STG.E.U16 desc[UR20][R8.64+0x82], R3 ;  /* 0x0000820308004986 */ /* 0x0001e2000c101514 */
[----:B------:R-:W-:-:S04]  /*f8e0*/  LOP3.LUT P4, RZ, R2, 0x2000, RZ, 0xc0, !PT ;  /* 0x0000200002ff7812 */ /* 0x000fc8000788c0ff */
[----:B------:R-:W-:-:S13]  /*f8f0*/  ISETP.GT.AND P4, PT, R0, 0x80, P4 ;  /* 0x000000800000780c */ /* 0x000fda0002784270 */
[----:B0-----:R-:W-:Y:S05]  /*f900*/  @!P4 BRA `(.L_x_349) ;  /* 0x000000000004c947 */ /* 0x001fea0003800000 */
[----:B------:R0:W5:Y:S02]  /*f910*/  LDG.E.LTC128B.U16 R21, desc[UR20][R220.64+0x90] ;  /* 0x00009014dc157981 */ /* 0x000164000c1e1520 */
.L_x_349:
[----:B------:R-:W-:Y:S05]  /*f920*/  BSYNC B0 ;  /* 0x0000000000007941 */ /* 0x000fea0003800000 */
.L_x_348:
        /* <DEDUP_REMOVED lines=10> */
.L_x_351:
[----:B------:R-:W-:Y:S05]  /*f9d0*/  BSYNC B0 ;  /* 0x0000000000007941 */ /* 0x000fea0003800000 */
.L_x_350:
        /* <DEDUP_REMOVED lines=10> */
.L_x_353:
[----:B------:R-:W-:Y:S05]  /*fa80*/  BSYNC B0 ;  /* 0x0000000000007941 */ /* 0x000fea0003800000 */
.L_x_352:
        /* <DEDUP_REMOVED lines=12> */
.L_x_355:
[----:B------:R-:W-:Y:S05]  /*fb50*/  BSYNC B0 ;  /* 0x0000000000007941 */ /* 0x000fea0003800000 */
.L_x_354:
        /* <DEDUP_REMOVED lines=12> */
.L_x_357:
[----:B------:R-:W-:Y:S05]  /*fc20*/  BSYNC B0 ;  /* 0x0000000000007941 */ /* 0x000fea0003800000 */
.L_x_356:
        /* <DEDUP_REMOVED lines=10> */
.L_x_359:
[----:B------:R-:W-:Y:S05]  /*fcd0*/  BSYNC B0 ;  /* 0x0000000000007941 */ /* 0x000fea0003800000 */
.L_x_358:
        /* <DEDUP_REMOVED lines=10> */
.L_x_361:
[----:B------:R-:W-:Y:S05]  /*fd80*/  BSYNC B0 ;  /* 0x0000000000007941 */ /* 0x000fea0003800000 */
.L_x_360:
        /* <DEDUP_REMOVED lines=12> */
.L_x_363:
[----:B------:R-:W-:Y:S05]  /*fe50*/  BSYNC B0 ;  /* 0x0000000000007941 */ /* 0x000fea0003800000 */
.L_x_362:
        /* <DEDUP_REMOVED lines=12> */
.L_x_365:
[----:B------:R-:W-:Y:S05]  /*ff20*/  BSYNC B0 ;  /* 0x0000000000007941 */ /* 0x000fea0003800000 */
.L_x_364:
        /* <DEDUP_REMOVED lines=10> */
.L_x_367:
[----:B------:R-:W-:Y:S05]  /*ffd0*/  BSYNC B0 ;  /* 0x0000000000007941 */ /* 0x000fea0003800000 */
.L_x_366:
        /* <DEDUP_REMOVED lines=10> */
.L_x_369:
[----:B------:R-:W-:Y:S05]  /*10080*/  BSYNC B0 ;  /* 0x0000000000007941 */ /* 0x000fea0003800000 */
.L_x_368:
        /* <DEDUP_REMOVED lines=12> */
.L_x_371:
[----:B------:R-:W-:Y:S05]  /*10150*/  BSYNC B0 ;  /* 0x0000000000007941 */ /* 0x000fea0003800000 */
.L_x_370:
        /* <DEDUP_REMOVED lines=12> */
.L_x_373:
[----:B------:R-:W-:Y:S05]  /*10220*/  BSYNC B0 ;  /* 0x0000000000007941 */ /* 0x000fea0003800000 */
.L_x_372:
        /* <DEDUP_REMOVED lines=10> */
.L_x_375:
[----:B------:R-:W-:Y:S05]  /*102d0*/  BSYNC B0 ;  /* 0x0000000000007941 */ /* 0x000fea0003800000 */
.L_x_374:
        /* <DEDUP_REMOVED lines=10> */
.L_x_377:
[----:B------:R-:W-:Y:S05]  /*10380*/  BSYNC B0 ;  /* 0x0000000000007941 */ /* 0x000fea0003800000 */
.L_x_376:
        /* <DEDUP_REMOVED lines=12> */
.L_x_379:
[----:B------:R-:W-:Y:S05]  /*10450*/  BSYNC B0 ;  /* 0x0000000000007941 */ /* 0x000fea0003800000 */
.L_x_378:
        /* <DEDUP_REMOVED lines=12> */
.L_x_381:
[----:B------:R-:W-:Y:S05]  /*10520*/  BSYNC B0 ;  /* 0x0000000000007941 */ /* 0x000fea0003800000 */
.L_x_380:
        /* <DEDUP_REMOVED lines=9> */
.L_x_383:
[----:B------:R-:W-:Y:S05]  /*105c0*/  BSYNC B0 ;  /* 0x0000000000007941 */ /* 0x000fea0003800000 */
.L_x_382:
        /* <DEDUP_REMOVED lines=10> */
.L_x_385:
[----:B------:R-:W-:Y:S05]  /*10670*/  BSYNC B0 ;  /* 0x0000000000007941 */ /* 0x000fea0003800000 */
.L_x_384:
        /* <DEDUP_REMOVED lines=8> */
[----:B------:R-:W-:-:S13]  /*10700*/  ISETP.GT.AND P4, PT, R0, 0x88, P6 ;  /* 0x000000880000780c */ /* 0x000fda0003784270 */
[----:B0-----:R-:W-:Y:S05]  /*10710*/  @!P4 BRA `(.L_x_387) ;  /* 0x000000000004c947 */ /* 0x001fea0003800000 */
[----:B------:R0:W5:Y:S02]  /*10720*/  LDG.E.LTC128B.U16 R21, desc[UR20][R22.64+0xd2] ;  /* 0x0000d21416157981 */ /* 0x000164000c1e1520 */
.L_x_387:
[----:B------:R-:W-:Y:S05]  /*10730*/  BSYNC B0 ;  /* 0x0000000000007941 */ /* 0x000fea0003800000 */
.L_x_386:
        /* <DEDUP_REMOVED lines=8> */
[----:B------:R-:W-:-:S13]  /*107c0*/  ISETP.GT.AND P4, PT, R0, 0x80, P3 ;  /* 0x000000800000780c */ /* 0x000fda0001f84270 */
[----:B0-----:R-:W-:Y:S05]  /*107d0*/  @!P4 BRA `(.L_x_389) ;  /* 0x000000000004c947 */ /* 0x001fea0003800000 */
[----:B------:R0:W5:Y:S02]  /*107e0*/  LDG.E.LTC128B.U16 R21, desc[UR20][R220.64+0xe0] ;  /* 0x0000e014dc157981 */ /* 0x000164000c1e1520 */
.L_x_389:
[----:B------:R-:W-:Y:S05]  /*107f0*/  BSYNC B0 ;  /* 0x0000000000007941 */ /* 0x000fea0003800000 */
.L_x_388:
        /* <DEDUP_REMOVED lines=9> */
.L_x_391:
[----:B------:R-:W-:Y:S05]  /*10890*/  BSYNC B0 ;  /* 0x0000000000007941 */ /* 0x000fea0003800000 */
.L_x_390:
        /* <DEDUP_REMOVED lines=9> */
.L_x_393:
[----:B------:R-:W-:Y:S05]  /*10930*/  BSYNC B0 ;  /* 0x0000000000007941 */ /* 0x000fea0003800000 */
.L_x_392:
        /* <DEDUP_REMOVED lines=11> */
.L_x_395:
[----:B------:R-:W-:Y:S05]  /*109f0*/  BSYNC B0 ;  /* 0x0000000000007941 */ /* 0x000fea0003800000 */
.L_x_394:
        /* <DEDUP_REMOVED lines=11> */
.L_x_397:
[----:B------:R-:W-:Y:S05]  /*10ab0*/  BSYNC B0 ;  /* 0x0000000000007941 */ /* 0x000fea0003800000 */
.L_x_396:
        /* <DEDUP_REMOVED lines=9> */
.L_x_399:
[----:B------:R-:W-:Y:S05]  /*10b50*/  BSYNC B0 ;  /* 0x0000000000007941 */ /* 0x000fea0003800000 */
.L_x_398:
        /* <DEDUP_REMOVED lines=9> */
.L_x_401:
[----:B------:R-:W-:Y:S05]  /*10bf0*/  BSYNC B0 ;  /* 0x0000000000007941 */ /* 0x000fea0003800000 */
.L_x_400:
        /* <DEDUP_REMOVED lines=11> */
.L_x_403:
[----:B------:R-:W-:Y:S05]  /*10cb0*/  BSYNC B0 ;  /* 0x0000000000007941 */ /* 0x000fea0003800000 */
.L_x_402:
[----:B-----5:R-:W-:Y:S01]  /*10cc0*/  IMAD.U32 R3, R21, 0x10000, RZ ;  /* 0x0001000015037824 */ /* 0x020fe200078e00ff */
[----:B------:R-:W-:-:S03]  /*10cd0*/  IADD3 R14, R4, UR31, R20 ;  /* 0x0000001f040e7c10 */ /* 0x000fc6000fffe014 */
[----:B------:R-:W-:-:S04]  /*10ce0*/  FMUL R6, R3, UR8 ;  /* 0x0000000803067c20 */ /* 0x000fc80008400000 */
[----:B------:R-:W-:-:S05]  /*10cf0*/  FFMA R6, R151, UR13, R6 ;  /* 0x0000000d97067c23 */ /* 0x000fca0008000006 */
[----:B------:R-:W-:-:S05]  /*10d00*/  F2FP.BF16.F32.PACK_AB R6, RZ, R6 ;  /* 0x00000006ff06723e */ /* 0x000fca00000010ff */
[----:B------:R1:W-:Y:S01]  /*10d10*/  @P4 STG.E.U16 desc[UR20][R14.64+0xf2], R6 ;  /* 0x0000f2060e004986 */ /* 0x0003e2000c101514 */
[----:B------:R-:W-:-:S13]  /*10d20*/  ISETP.GT.AND P4, PT, R0, 0xc0, P5 ;  /* 0x000000c00000780c */ /* 0x000fda0002f84270 */
[----:B------:R-:W2:Y:S01]  /*10d30*/  @P4 LDG.E.LTC128B.U16 R21, desc[UR20][R228.64] ;  /* 0x00000014e4154981 */ /* 0x000ea2000c1e1520 */
[----:B------:R-:W-:Y:S01]  /*10d40*/  IMAD.U32 R7, RZ, RZ, UR16 ;  /* 0x00000010ff077e24 */ /* 0x000fe2000f8e00ff */
[----:B------:R-:W-:Y:S01]  /*10d50*/  UIMAD UR9, UR17, 0x180, URZ ;  /* 0x00000180110978a4 */ /* 0x000fe2000f8e023f */
[----:B------:R-:W-:Y:S02]  /*10d60*/  BSSY B0, `(.L_x_404) ;  /* 0x000000d000007945 */ /* 0x000fe40003800000 */
[----:B------:R-:W-:-:S04]  /*10d70*/  IMAD.WIDE.U32 R4, R7, 0x180, R4 ;  /* 0x0000018007047825 */ /* 0x000fc800078e0004 */
[----:B------:R-:W-:Y:S02]  /*10d80*/  VIADD R7, R5, UR9 ;  /* 0x0000000905077c36 */ /* 0x000fe40008000000 */
[----:B-1----:R-:W-:Y:S02]  /*10d90*/  @P4 IMAD.MOV.U32 R6, RZ, RZ, R4 ;  /* 0x000000ffff064224 */ /* 0x002fe400078e0004 */
        /* <DEDUP_REMOVED lines=9> */
.L_x_405:
[----:B------:R-:W-:Y:S05]  /*10e30*/  BSYNC B0 ;  /* 0x0000000000007941 */ /* 0x000fea0003800000 */
.L_x_404:
[----:B-----5:R-:W-:Y:S01]  /*10e40*/  IMAD.U32 R3, R21, 0x10000, RZ ;  /* 0x0001000015037824 */ /* 0x020fe200078e00ff */
[----:B------:R-:W-:Y:S01]  /*10e50*/  ISETP.GT.AND P5, PT, R0, 0xc8, P5 ;  /* 0x000000c80000780c */ /* 0x000fe20002fa4270 */
[----:B------:R-:W-:Y:S01]  /*10e60*/  @P4 IMAD.MOV.U32 R12, RZ, RZ, R4 ;  /* 0x000000ffff0c4224 */ /* 0x000fe200078e0004 */
[----:B------:R-:W-:Y:S01]  /*10e70*/  BSSY B0, `(.L_x_406) ;  /* 0x000000e000007945 */ /* 0x000fe20003800000 */
[----:B------:R-:W-:Y:S01]  /*10e80*/  FMUL R6, R3, UR8 ;  /* 0x0000000803067c20 */ /* 0x000fe20008400000 */
[----:B------:R-:W-:Y:S02]  /*10e90*/  @P4 IMAD.MOV.U32 R13, RZ, RZ, R7 ;  /* 0x000000ffff0d4224 */ /* 0x000fe400078e0007 */
[----:B------:R-:W-:Y:S02]  /*10ea0*/  VIADD R9, R5, UR9 ;  /* 0x0000000905097c36 */ /* 0x000fe40008000000 */
[----:B------:R-:W-:-:S05]  /*10eb0*/  FFMA R6, R25, UR13, R6 ;  /* 0x0000000d19067c23 */ /* 0x000fca0008000006 */
[----:B------:R-:W-:-:S04]  /*10ec0*/  F2FP.BF16.F32.PACK_AB R6, RZ, R6 ;  /* 0x00000006ff06723e */ /* 0x000fc800000010ff */
[----:B------:R-:W-:-:S05]  /*10ed0*/  PRMT R3, R6, 0x7610, R3 ;  /* 0x0000761006037816 */ /* 0x000fca0000000003 */
[----:B------:R2:W-:Y:S01]  /*10ee0*/  @P4 STG.E.U16 desc[UR20][R12.64+0x2], R3 ;  /* 0x000002030c004986 */ /* 0x0005e2000c101514 */
[----:B------:R-:W-:-:S04]  /*10ef0*/  IADD3 R10, P4, R4, UR31, RZ ;  /* 0x0000001f040a7c10 */ /* 0x000fc8000ff9e0ff */
[----:B------:R-:W-:Y:S02]  /*10f00*/  IADD3.X R11, R7, UR6, RZ, P4, !PT ;  /* 0x00000006070b7c10 */ /* 0x000fe4000a7fe4ff */
[----:B------:R-:W-:-:S04]  /*10f10*/  IADD3 R6, P4, R4, UR31, RZ ;  /* 0x0000001f04067c10 */ /* 0x000fc8000ff9e0ff */
[----:B------:R-:W-:Y:S01]  /*10f20*/  IADD3.X R7, R9, UR6, RZ, P4, !PT ;  /* 0x0000000609077c10 */ /* 0x000fe2000a7fe4ff */
[----:B--2---:R-:W-:Y:S08]  /*10f30*/  @!P5 BRA `(.L_x_407) ;  /* 0x000000000004d947 */ /* 0x004ff00003800000 */
[----:B------:R2:W5:Y:S02]  /*10f40*/  LDG.E.LTC128B.U16 R21, desc[UR20][R16.64] ;  /* 0x0000001410157981 */ /* 0x000564000c1e1520 */
.L_x_407:
[----:B------:R-:W-:Y:S05]  /*10f50*/  BSYNC B0 ;  /* 0x0000000000007941 */ /* 0x000fea0003800000 */
.L_x_406:
[----:B-----5:R-:W-:Y:S01]  /*10f60*/  SHF.L.U32 R3, R21, 0x10, RZ ;  /* 0x0000001015037819 */ /* 0x020fe200000006ff */
[----:B------:R-:W-:Y:S01]  /*10f70*/  BSSY B0, `(.L_x_408) ;  /* 0x0000009000007945 */ /* 0x000fe20003800000 */
[----:B------:R-:W-:-:S03]  /*10f80*/  LOP3.LUT P4, RZ, R2, 0x2, RZ, 0xc0, !PT ;  /* 0x0000000202ff7812 */ /* 0x000fc6000788c0ff */
[----:B------:R-:W-:Y:S01]  /*10f90*/  FMUL R3, R3, UR8 ;  /* 0x0000000803037c20 */ /* 0x000fe20008400000 */
[----:B------:R-:W-:-:S03]  /*10fa0*/  ISETP.GT.AND P4, PT, R0, 0xc8, P4 ;  /* 0x000000c80000780c */ /* 0x000fc60002784270 */
[----:B------:R-:W-:-:S05]  /*10fb0*/  FFMA R3, R26, UR13, R3 ;  /* 0x0000000d1a037c23 */ /* 0x000fca0008000003 */
[----:B------:R-:W-:-:S05]  /*10fc0*/  F2FP.BF16.F32.PACK_AB R3, RZ, R3 ;  /* 0x00000003ff03723e */ /* 0x000fca00000010ff */
[----:B------:R0:W-:Y:S01]  /*10fd0*/  @P5 STG.E.U16 desc[UR20][R10.64], R3 ;  /* 0x000000030a005986 */ /* 0x0001e2000c101514 */
[----:B------:R-:W-:Y:S05]  /*10fe0*/  @!P4 BRA `(.L_x_409) ;  /* 0x000000000004c947 */ /* 0x000fea0003800000 */
[----:B------:R0:W5:Y:S02]  /*10ff0*/  LDG.E.LTC128B.U16 R21, desc[UR20][R216.64+0x2] ;  /* 0x00000214d8157981 */ /* 0x000164000c1e1520 */
.L_x_409:
[----:B------:R-:W-:Y:S05]  /*11000*/  BSYNC B0 ;  /* 0x0000000000007941 */ /* 0x000fea0003800000 */
.L_x_408:
[----:B0----5:R-:W-:Y:S01]  /*11010*/  IMAD.U32 R3, R21, 0x10000, RZ ;  /* 0x0001000015037824 */ /* 0x021fe200078e00ff */
[----:B------:R-:W-:Y:S01]  /*11020*/  LOP3.LUT P5, RZ, R2, 0x4, RZ, 0xc0, !PT ;  /* 0x0000000402ff7812 */ /* 0x000fe200078ac0ff */
[----:B------:R-:W-:Y:S02]  /*11030*/  BSSY B0, `(.L_x_410) ;  /* 0x0000009000007945 */ /* 0x000fe40003800000 */
[----:B------:R-:W-:-:S04]  /*11040*/  FMUL R10, R3, UR8 ;  /* 0x00000008030a7c20 */ /* 0x000fc80008400000 */
[----:B------:R-:W-:-:S05]  /*11050*/  FFMA R10, R27, UR13, R10 ;  /* 0x0000000d1b0a7c23 */ /* 0x000fca000800000a */
[----:B------:R-:W-:Y:S01]  /*11060*/  F2FP.BF16.F32.PACK_AB R3, RZ, R10 ;  /* 0x0000000aff03723e */ /* 0x000fe200000010ff */
[----:B------:R-:W-:-:S05]  /*11070*/  VIADD R10, R4, UR31 ;  /* 0x0000001f040a7c36 */ /* 0x000fca0008000000 */
[----:B------:R0:W-:Y:S01]  /*11080*/  @P4 STG.E.U16 desc[UR20][R10.64+0x2], R3 ;  /* 0x000002030a004986 */ /* 0x0001e2000c101514 */
[----:B------:R-:W-:-:S13]  /*11090*/  ISETP.GT.AND P4, PT, R0, 0xc0, P5 ;  /* 0x000000c00000780c */ /* 0x000fda0002f84270 */
[----:B0-----:R-:W-:Y:S05]  /*110a0*/  @!P4 BRA `(.L_x_411) ;  /* 0x000000000004c947 */ /* 0x001fea0003800000 */
[----:B------:R0:W5:Y:S02]  /*110b0*/  LDG.E.LTC128B.U16 R21, desc[UR20][R222.64+0x10] ;  /* 0x00001014de157981 */ /* 0x000164000c1e1520 */
.L_x_411:
[----:B------:R-:W-:Y:S05]  /*110c0*/  BSYNC B0 ;  /* 0x0000000000007941 */ /* 0x000fea0003800000 */
.L_x_410:
[----:B-----5:R-:W-:Y:S01]  /*110d0*/  IMAD.U32 R3, R21, 0x10000, RZ ;  /* 0x0001000015037824 */ /* 0x020fe200078e00ff */
[----:B------:R-:W-:Y:S01]  /*110e0*/  LOP3.LUT P5, RZ, R2, 0x8, RZ, 0xc0, !PT ;  /* 0x0000000802ff7812 */ /* 0x000fe200078ac0ff */
        /* <DEDUP_REMOVED lines=9> */
.L_x_413:
[----:B------:R-:W-:Y:S05]  /*11180*/  BSYNC B0 ;  /* 0x0000000000007941 */ /* 0x000fea0003800000 */
.L_x_412:
        /* <DEDUP_REMOVED lines=13> */
.L_x_415:
[----:B------:R-:W-:Y:S05]  /*11260*/  BSYNC B0 ;  /* 0x0000000000007941 */ /* 0x000fea0003800000 */
.L_x_414:
        /* <DEDUP_REMOVED lines=9> */
.L_x_417:
[----:B------:R-:W-:Y:S05]  /*11300*/  BSYNC B0 ;  /* 0x0000000000007941 */ /* 0x000fea0003800000 */
.L_x_416:
[----:B-----5:R-:W-:Y:S01]  /*11310*/  IMAD.U32 R3, R21, 0x10000, RZ ;  /* 0x0001000015037824 */ /* 0x020fe200078e00ff */
[----:B------:R-:W-:Y:S01]  /*11320*/  LOP3.LUT P5, RZ, R2, 0x10, RZ, 0xc0, !PT ;  /* 0x0000001002ff7812 */ /* 0x000fe200078ac0ff */
[----:B------:R-:W-:Y:S01]  /*11330*/  @P4 IMAD.MOV.U32 R11, RZ, RZ, R7 ;  /* 0x000000ffff0b4224 */ /* 0x000fe200078e0007 */
[----:B------:R-:W-:Y:S01]  /*11340*/  BSSY B0, `(.L_x_418) ;  /* 0x0000009000007945 */ /* 0x000fe20003800000 */
        /* <DEDUP_REMOVED lines=8> */
.L_x_419:
[----:B------:R-:W-:Y:S05]  /*113d0*/  BSYNC B0 ;  /* 0x0000000000007941 */ /* 0x000fea0003800000 */
.L_x_418:
[----:B-----5:R-:W-:Y:S01]  /*113e0*/  IMAD.U32 R3, R21, 0x10000, RZ ;  /* 0x0001000015037824 */ /* 0x020fe200078e00ff */
[----:B------:R-:W-:Y:S01]  /*113f0*/  LOP3.LUT P5, RZ, R2, 0x400000, RZ, 0xc0, !PT ;  /* 0x0040000002ff7812 */ /* 0x000fe200078ac0ff */
[----:B------:R-:W-:Y:S01]  /*11400*/  @P4 IMAD.MOV.U32 R10, RZ, RZ, R4 ;  /* 0x000000ffff0a4224 */ /* 0x000fe200078e0004 */
[----:B------:R-:W-:Y:S01]  /*11410*/  BSSY B0, `(.L_x_420) ;  /* 0x0000009000007945 */ /* 0x000fe20003800000 */
        /* <DEDUP_REMOVED lines=8> */
.L_x_421:
[----:B------:R-:W-:Y:S05]  /*114a0*/  BSYNC B0 ;  /* 0x0000000000007941 */ /* 0x000fea0003800000 */
.L_x_420:
        /* <DEDUP_REMOVED lines=13> */
.L_x_423:
[----:B------:R-:W-:Y:S05]  /*11580*/  BSYNC B0 ;  /* 0x0000000000007941 */ /* 0x000fea0003800000 */
.L_x_422:
[----:B-----5:R-:W-:Y:S01]  /*11590*/  IMAD.U32 R3, R21, 0x10000, RZ ;  /* 0x0001000015037824 */ /* 0x020fe200078e00ff */
[----:B------:R-:W-:Y:S01]  /*115a0*/  BSSY B0, `(.L_x_424) ;  /* 0x000000a000007945 */ /* 0x000fe20003800000 */
[----:B------:R-:W-:Y:S02]  /*115b0*/  VIADD R10, R4, UR31 ;  /* 0x0000001f040a7c36 */ /* 0x000fe40008000000 */
        /* <DEDUP_REMOVED lines=8> */
.L_x_425:
[----:B------:R-:W-:Y:S05]  /*11640*/  BSYNC B0 ;  /* 0x0000000000007941 */ /* 0x000fea0003800000 */
.L_x_424:
        /* <DEDUP_REMOVED lines=12> */
.L_x_427:
[----:B------:R-:W-:Y:S05]  /*11710*/  BSYNC B0 ;  /* 0x0000000000007941 */ /* 0x000fea0003800000 */
.L_x_426:
        /* <DEDUP_REMOVED lines=12> */
.L_x_429:
[----:B------:R-:W-:Y:S05]  /*117e0*/  BSYNC B0 ;  /* 0x0000000000007941 */ /* 0x000fea0003800000 */
.L_x_428:
        /* <DEDUP_REMOVED lines=13> */
.L_x_431:
[----:B------:R-:W-:Y:S05]  /*118c0*/  BSYNC B0 ;  /* 0x0000000000007941 */ /* 0x000fea0003800000 */
.L_x_430:
        /* <DEDUP_REMOVED lines=11> */
.L_x_433:
[----:B------:R-:W-:Y:S05]  /*11980*/  BSYNC B0 ;  /* 0x0000000000007941 */ /* 0x000fea0003800000 */
.L_x_432:
        /* <DEDUP_REMOVED lines=12> */
.L_x_435:
[----:B------:R-:W-:Y:S05]  /*11a50*/  BSYNC B0 ;  /* 0x0000000000007941 */ /* 0x000fea0003800000 */
.L_x_434:
        /* <DEDUP_REMOVED lines=12> */
.L_x_437:
[----:B------:R-:W-:Y:S05]  /*11b20*/  BSYNC B0 ;  /* 0x0000000000007941 */ /* 0x000fea0003800000 */
.L_x_436:
        /* <DEDUP_REMOVED lines=13> */
.L_x_439:
[----:B------:R-:W-:Y:S05]  /*11c00*/  BSYNC B0 ;  /* 0x0000000000007941 */ /* 0x000fea0003800000 */
.L_x_438:
        /* <DEDUP_REMOVED lines=11> */
.L_x_441:
[----:B------:R-:W-:Y:S05]  /*11cc0*/  BSYNC B0 ;  /* 0x0000000000007941 */ /* 0x000fea0003800000 */
.L_x_440:
        /* <DEDUP_REMOVED lines=12> */
.L_x_443:
[----:B------:R-:W-:Y:S05]  /*11d90*/  BSYNC B0 ;  /* 0x0000000000007941 */ /* 0x000fea0003800000 */
.L_x_442:
        /* <DEDUP_REMOVED lines=12> */
.L_x_445:
[----:B------:R-:W-:Y:S05]  /*11e60*/  BSYNC B0 ;  /* 0x0000000000007941 */ /* 0x000fea0003800000 */
.L_x_444:
        /* <DEDUP_REMOVED lines=13> */
.L_x_447:
[----:B------:R-:W-:Y:S05]  /*11f40*/  BSYNC B0 ;  /* 0x0000000000007941 */ /* 0x000fea0003800000 */
.L_x_446:
        /* <DEDUP_REMOVED lines=11> */
.L_x_449:
[----:B------:R-:W-:Y:S05]  /*12000*/  BSYNC B0 ;  /* 0x0000000000007941 */ /* 0x000fea0003800000 */
.L_x_448:
[----:B-----5:R-:W-:Y:S01]  /*12010*/  IMAD.U32 R3, R21, 0x10000, RZ ;  /* 0x0001000015037824 */ /* 0x020fe200078e00ff */
[----:B------:R-:W-:Y:S01]  /*12020*/  @P4 MOV R11, R7 ;  /* 0x00000007000b4202 */ /* 0x000fe20000000f00 */
[----:B------:R-:W-:Y:S01]  /*12030*/  BSSY B0, `(.L_x_450) ;  /* 0x000000a000007945 */ /* 0x000fe20003800000 */
[----:B------:R-:W-:Y:S01]  /*12040*/  LOP3.LUT P5, RZ, R2, 0x80000, RZ, 0xc0, !PT ;  /* 0x0008000002ff7812 */ /* 0x000fe200078ac0ff */
        /* <DEDUP_REMOVED lines=8> */
.L_x_451:
[----:B------:R-:W-:Y:S05]  /*120d0*/  BSYNC B0 ;  /* 0x0000000000007941 */ /* 0x000fea0003800000 */
.L_x_450:
        /* <DEDUP_REMOVED lines=12> */
.L_x_453:
[----:B------:R-:W-:Y:S05]  /*121a0*/  BSYNC B0 ;  /* 0x0000000000007941 */ /* 0x000fea0003800000 */
.L_x_452:
        /* <DEDUP_REMOVED lines=13> */
.L_x_455:
[----:B------:R-:W-:Y:S05]  /*12280*/  BSYNC B0 ;  /* 0x0000000000007941 */ /* 0x000fea0003800000 */
.L_x_454:
        /* <DEDUP_REMOVED lines=11> */
.L_x_457:
[----:B------:R-:W-:Y:S05]  /*12340*/  BSYNC B0 ;  /* 0x0000000000007941 */ /* 0x000fea0003800000 */
.L_x_456:
        /* <DEDUP_REMOVED lines=12> */
.L_x_459:
[----:B------:R-:W-:Y:S05]  /*12410*/  BSYNC B0 ;  /* 0x0000000000007941 */ /* 0x000fea0003800000 */
.L_x_458:
        /* <DEDUP_REMOVED lines=12> */
.L_x_461:
[----:B------:R-:W-:Y:S05]  /*124e0*/  BSYNC B0 ;  /* 0x0000000000007941 */ /* 0x000fea0003800000 */
.L_x_460:
        /* <DEDUP_REMOVED lines=13> */
.L_x_463:
[----:B------:R-:W-:Y:S05]  /*125c0*/  BSYNC B0 ;  /* 0x0000000000007941 */ /* 0x000fea0003800000 */
.L_x_462:
        /* <DEDUP_REMOVED lines=11> */
.L_x_465:
[----:B------:R-:W-:Y:S05]  /*12680*/  BSYNC B0 ;  /* 0x0000000000007941 */ /* 0x000fea0003800000 */
.L_x_464:
        /* <DEDUP_REMOVED lines=12> */
.L_x_467:
[----:B------:R-:W-:Y:S05]  /*12750*/  BSYNC B0 ;  /* 0x0000000000007941 */ /* 0x000fea0003800000 */
.L_x_466:
        /* <DEDUP_REMOVED lines=12> */
.L_x_469:
[----:B------:R-:W-:Y:S05]  /*12820*/  BSYNC B0 ;  /* 0x0000000000007941 */ /* 0x000fea0003800000 */
.L_x_468:
        /* <DEDUP_REMOVED lines=13> */
.L_x_471:
[----:B------:R-:W-:Y:S05]  /*12900*/  BSYNC B0 ;  /* 0x0000000000007941 */ /* 0x000fea0003800000 */
.L_x_470:
        /* <DEDUP_REMOVED lines=11> */
.L_x_473:
[----:B------:R-:W-:Y:S05]  /*129c0*/  BSYNC B0 ;  /* 0x0000000000007941 */ /* 0x000fea0003800000 */
.L_x_472:
        /* <DEDUP_REMOVED lines=12> */
.L_x_475:
[----:B------:R-:W-:Y:S05]  /*12a90*/  BSYNC B0 ;  /* 0x0000000000007941 */ /* 0x000fea0003800000 */
.L_x_474:
        /* <DEDUP_REMOVED lines=12> */
.L_x_477:
[----:B------:R-:W-:Y:S05]  /*12b60*/  BSYNC B0 ;  /* 0x0000000000007941 */ /* 0x000fea0003800000 */
.L_x_476:
        /* <DEDUP_REMOVED lines=13> */
.L_x_479:
[----:B------:R-:W-:Y:S05]  /*12c40*/  BSYNC B0 ;  /* 0x0000000000007941 */ /* 0x000fea0003800000 */
.L_x_478:
        /* <DEDUP_REMOVED lines=11> */
.L_x_481:
[----:B------:R-:W-:Y:S05]  /*12d00*/  BSYNC B0 ;  /* 0x0000000000007941 */ /* 0x000fea0003800000 */
.L_x_480:
        /* <DEDUP_REMOVED lines=12> */
.L_x_483:
[----:B------:R-:W-:Y:S05]  /*12dd0*/  BSYNC B0 ;  /* 0x0000000000007941 */ /* 0x000fea0003800000 */
.L_x_482:
        /* <DEDUP_REMOVED lines=12> */
.L_x_485:
[----:B------:R-:W-:Y:S05]  /*12ea0*/  BSYNC B0 ;  /* 0x0000000000007941 */ /* 0x000fea0003800000 */
.L_x_484:
        /* <DEDUP_REMOVED lines=13> */
.L_x_487:
[----:B------:R-:W-:Y:S05]  /*12f80*/  BSYNC B0 ;  /* 0x0000000000007941 */ /* 0x000fea0003800000 */
.L_x_486:
        /* <DEDUP_REMOVED lines=11> */
.L_x_489:
[----:B------:R-:W-:Y:S05]  /*13040*/  BSYNC B0 ;  /* 0x0000000000007941 */ /* 0x000fea0003800000 */
.L_x_488:
[----:B-----5:R-:W-:Y:S01]  /*13050*/  IMAD.U32 R3, R21, 0x10000, RZ ;  /* 0x0001000015037824 */ /* 0x020fe200078e00ff */
[----:B------:R-:W-:Y:S01]  /*13060*/  LOP3.LUT P5, RZ, R2, 0x200, RZ, 0xc0, !PT ;  /* 0x0000020002ff7812 */ /* 0x000fe200078ac0ff */
[----:B------:R-:W-:Y:S01]  /*13070*/  @P4 IMAD.MOV.U32 R11, RZ, RZ, R7 ;  /* 0x000000ffff0b4224 */ /* 0x000fe200078e0007 */
[----:B------:R-:W-:Y:S01]  /*13080*/  BSSY B0, `(.L_x_490) ;  /* 0x0000009000007945 */ /* 0x000fe20003800000 */
[----:B------:R-:W-:-:S04]  /*13090*/  FMUL R10, R3, UR8 ;  /* 0x00000008030a7c20 */ /* 0x000fc80008400000 */
[----:B------:R-:W-:-:S05]  /*130a0*/  FFMA R10, R67, UR13, R10 ;  /* 0x0000000d430a7c23 */ /* 0x000fca000800000a */
[----:B------:R-:W-:Y:S02]  /*130b0*/  F2FP.BF16.F32.PACK_AB R3, RZ, R10 ;  /* 0x0000000aff03723e */ /* 0x000fe400000010ff */
[----:B------:R-:W-:-:S05]  /*130c0*/  IADD3 R10, R4, UR31, RZ ;  /* 0x0000001f040a7c10 */ /* 0x000fca000fffe0ff */
[----:B------:R0:W-:Y:S01]  /*130d0*/  @P4 STG.E.U16 desc[UR20][R10.64+0xa2], R3 ;  /* 0x0000a2030a004986 */ /* 0x0001e2000c101514 */
[----:B------:R-:W-:-:S13]  /*130e0*/  ISETP.GT.AND P4, PT, R0, 0xc0, P5 ;  /* 0x000000c00000780c */ /* 0x000fda0002f84270 */
[----:B0-----:R-:W-:Y:S05]  /*130f0*/  @!P4 BRA `(.L_x_491) ;  /* 0x000000000004c947 */ /* 0x001fea0003800000 */
[----:B------:R0:W5:Y:S02]  /*13100*/  LDG.E.LTC128B.U16 R21, desc[UR20][R222.64+0xb0] ;  /* 0x0000b014de157981 */ /* 0x000164000c1e1520 */
.L_x_491:
[----:B------:R-:W-:Y:S05]  /*13110*/  BSYNC B0 ;  /* 0x0000000000007941 */ /* 0x000fea0003800000 */
.L_x_490:
        /* <DEDUP_REMOVED lines=12> */
.L_x_493:
[----:B------:R-:W-:Y:S05]  /*131e0*/  BSYNC B0 ;  /* 0x0000000000007941 */ /* 0x000fea0003800000 */
.L_x_492:
        /* <DEDUP_REMOVED lines=13> */
.L_x_495:
[----:B------:R-:W-:Y:S05]  /*132c0*/  BSYNC B0 ;  /* 0x0000000000007941 */ /* 0x000fea0003800000 */
.L_x_494:
        /* <DEDUP_REMOVED lines=11> */
.L_x_497:
[----:B------:R-:W-:Y:S05]  /*13380*/  BSYNC B0 ;  /* 0x0000000000007941 */ /* 0x000fea0003800000 */
.L_x_496:
        /* <DEDUP_REMOVED lines=12> */
.L_x_499:
[----:B------:R-:W-:Y:S05]  /*13450*/  BSYNC B0 ;  /* 0x0000000000007941 */ /* 0x000fea0003800000 */
.L_x_498:
        /* <DEDUP_REMOVED lines=12> */
.L_x_501:
[----:B------:R-:W-:Y:S05]  /*13520*/  BSYNC B0 ;  /* 0x0000000000007941 */ /* 0x000fea0003800000 */
.L_x_500:
        /* <DEDUP_REMOVED lines=13> */
.L_x_503:
[----:B------:R-:W-:Y:S05]  /*13600*/  BSYNC B0 ;  /* 0x0000000000007941 */ /* 0x000fea0003800000 */
.L_x_502:
        /* <DEDUP_REMOVED lines=11> */
.L_x_505:
[----:B------:R-:W-:Y:S05]  /*136c0*/  BSYNC B0 ;  /* 0x0000000000007941 */ /* 0x000fea0003800000 */
.L_x_504:
[----:B------:R-:W-:Y:S01]  /*136d0*/  LOP3.LUT P5, RZ, R2, 0x20, RZ, 0xc0, !PT ;  /* 0x0000002002ff7812 */ /* 0x000fe200078ac0ff */
[----:B-----5:R-:W-:Y:S01]  /*136e0*/  IMAD.U32 R2, R21, 0x10000, RZ ;  /* 0x0001000015027824 */ /* 0x020fe200078e00ff */
[----:B------:R-:W-:Y:S03]  /*136f0*/  BSSY B0, `(.L_x_506) ;  /* 0x000000b000007945 */ /* 0x000fe60003800000 */
[----:B------:R-:W-:-:S04]  /*13700*/  FMUL R2, R2, UR8 ;  /* 0x0000000802027c20 */ /* 0x000fc80008400000 */
[----:B------:R-:W-:-:S05]  /*13710*/  FFMA R2, R75, UR13, R2 ;  /* 0x0000000d4b027c23 */ /* 0x000fca0008000002 */
[----:B------:R-:W-:Y:S01]  /*13720*/  F2FP.BF16.F32.PACK_AB R3, RZ, R2 ;  /* 0x00000002ff03723e */ /* 0x000fe200000010ff */
[----:B------:R-:W-:-:S03]  /*13730*/  VIADD R2, R4, UR31 ;  /* 0x0000001f04027c36 */ /* 0x000fc60008000000 */
[----:B------:R-:W-:Y:S01]  /*13740*/  PRMT R10, R3, 0x7610, R10 ;  /* 0x00007610030a7816 */ /* 0x000fe2000000000a */
[----:B------:R-:W-:-:S05]  /*13750*/  @P4 IMAD.MOV.U32 R3, RZ, RZ, R7 ;  /* 0x000000ffff034224 */ /* 0x000fca00078e0007 */
[----:B------:R0:W-:Y:S01]  /*13760*/  @P4 STG.E.U16 desc[UR20][R2.64+0xc2], R10 ;  /* 0x0000c20a02004986 */ /* 0x0001e2000c101514 */
[----:B------:R-:W-:-:S13]  /*13770*/  ISETP.GT.AND P4, PT, R0, 0xc0, P5 ;  /* 0x000000c00000780c */ /* 0x000fda0002f84270 */
[----:B0-----:R-:W-:Y:S05]  /*13780*/  @!P4 BRA `(.L_x_507) ;  /* 0x000000000004c947 */ /* 0x001fea0003800000 */
[----:B------:R0:W5:Y:S02]  /*13790*/  LDG.E.LTC128B.U16 R21, desc[UR20][R222.64+0xd0] ;  /* 0x0000d014de157981 */ /* 0x000164000c1e1520 */
.L_x_507:
[----:B------:R-:W-:Y:S05]  /*137a0*/  BSYNC B0 ;  /* 0x0000000000007941 */ /* 0x000fea0003800000 */
.L_x_506:
[----:B-----5:R-:W-:Y:S01]  /*137b0*/  IMAD.U32 R2, R21, 0x10000, RZ ;  /* 0x0001000015027824 */ /* 0x020fe200078e00ff */
[----:B------:R-:W-:Y:S03]  /*137c0*/  BSSY B0, `(.L_x_508) ;  /* 0x000000b000007945 */ /* 0x000fe60003800000 */
[----:B------:R-:W-:Y:S01]  /*137d0*/  FMUL R3, R2, UR8 ;  /* 0x0000000802037c20 */ /* 0x000fe20008400000 */
[----:B------:R-:W-:-:S03]  /*137e0*/  @P4 IMAD.MOV.U32 R2, RZ, RZ, R4 ;  /* 0x000000ffff024224 */ /* 0x000fc600078e0004 */
        /* <DEDUP_REMOVED lines=8> */
.L_x_509:
[----:B------:R-:W-:Y:S05]  /*13870*/  BSYNC B0 ;  /* 0x0000000000007941 */ /* 0x000fea0003800000 */
.L_x_508:
[----:B-----5:R-:W-:Y:S01]  /*13880*/  IMAD.U32 R2, R21, 0x10000, RZ ;  /* 0x0001000015027824 */ /* 0x020fe200078e00ff */
[----:B------:R-:W-:Y:S01]  /*13890*/  ISETP.GT.AND P5, PT, R0, 0xc8, P5 ;  /* 0x000000c80000780c */ /* 0x000fe20002fa4270 */
[----:B------:R-:W-:Y:S01]  /*138a0*/  @P4 IMAD.MOV.U32 R3, RZ, RZ, R9 ;  /* 0x000000ffff034224 */ /* 0x000fe200078e0009 */
[----:B------:R-:W-:Y:S01]  /*138b0*/  BSSY B0, `(.L_x_510) ;  /* 0x0000009000007945 */ /* 0x000fe20003800000 */
[----:B------:R-:W-:-:S04]  /*138c0*/  FMUL R2, R2, UR8 ;  /* 0x0000000802027c20 */ /* 0x000fc80008400000 */
[----:B------:R-:W-:-:S05]  /*138d0*/  FFMA R2, R77, UR13, R2 ;  /* 0x0000000d4d027c23 */ /* 0x000fca0008000002 */
[----:B------:R-:W-:-:S04]  /*138e0*/  F2FP.BF16.F32.PACK_AB R2, RZ, R2 ;  /* 0x00000002ff02723e */ /* 0x000fc800000010ff */
[----:B------:R-:W-:Y:S01]  /*138f0*/  PRMT R10, R2, 0x7610, R10 ;  /* 0x00007610020a7816 */ /* 0x000fe2000000000a */
[----:B------:R-:W-:-:S05]  /*13900*/  @P4 IMAD.MOV.U32 R2, RZ, RZ, R4 ;  /* 0x000000ffff024224 */ /* 0x000fca00078e0004 */
[----:B------:R0:W-:Y:S01]  /*13910*/  @P4 STG.E.U16 desc[UR20][R2.64+0xd2], R10 ;  /* 0x0000d20a02004986 */ /* 0x0001e2000c101514 */
[----:B------:R-:W-:Y:S05]  /*13920*/  @!P5 BRA `(.L_x_511) ;  /* 0x000000000004d947 */ /* 0x000fea0003800000 */
[----:B------:R0:W5:Y:S02]  /*13930*/  LDG.E.LTC128B.U16 R21, desc[UR20][R216.64+0xd0] ;  /* 0x0000d014d8157981 */ /* 0x000164000c1e1520 */
.L_x_511:
[----:B------:R-:W-:Y:S05]  /*13940*/  BSYNC B0 ;  /* 0x0000000000007941 */ /* 0x000fea0003800000 */
.L_x_510:
[----:B0----5:R-:W-:Y:S01]  /*13950*/  IMAD.U32 R2, R21, 0x10000, RZ ;  /* 0x0001000015027824 */ /* 0x021fe200078e00ff */
[----:B------:R-:W-:Y:S01]  /*13960*/  ISETP.GT.AND P4, PT, R0, 0xc8, P6 ;  /* 0x000000c80000780c */ /* 0x000fe20003784270 */
[----:B------:R-:W-:Y:S02]  /*13970*/  BSSY B0, `(.L_x_512) ;  /* 0x000000a000007945 */ /* 0x000fe40003800000 */
[----:B------:R-:W-:Y:S01]  /*13980*/  FMUL R3, R2, UR8 ;  /* 0x0000000802037c20 */ /* 0x000fe20008400000 */
[----:B------:R-:W-:-:S03]  /*13990*/  VIADD R2, R4, UR31 ;  /* 0x0000001f04027c36 */ /* 0x000fc60008000000 */
[----:B------:R-:W-:-:S05]  /*139a0*/  FFMA R3, R78, UR13, R3 ;  /* 0x0000000d4e037c23 */ /* 0x000fca0008000003 */
[----:B------:R-:W-:-:S04]  /*139b0*/  F2FP.BF16.F32.PACK_AB R3, RZ, R3 ;  /* 0x00000003ff03723e */ /* 0x000fc800000010ff */
[----:B------:R-:W-:Y:S01]  /*139c0*/  PRMT R10, R3, 0x7610, R10 ;  /* 0x00007610030a7816 */ /* 0x000fe2000000000a */
[----:B------:R-:W-:-:S05]  /*139d0*/  @P5 IMAD.MOV.U32 R3, RZ, RZ, R7 ;  /* 0x000000ffff035224 */ /* 0x000fca00078e0007 */
[----:B------:R0:W-:Y:S01]  /*139e0*/  @P5 STG.E.U16 desc[UR20][R2.64+0xd0], R10 ;  /* 0x0000d00a02005986 */ /* 0x0001e2000c101514 */
[----:B------:R-:W-:Y:S05]  /*139f0*/  @!P4 BRA `(.L_x_513) ;  /* 0x000000000004c947 */ /* 0x000fea0003800000 */
[----:B------:R0:W5:Y:S02]  /*13a00*/  LDG.E.LTC128B.U16 R21, desc[UR20][R216.64+0xd2] ;  /* 0x0000d214d8157981 */ /* 0x000164000c1e1520 */
.L_x_513:
[----:B------:R-:W-:Y:S05]  /*13a10*/  BSYNC B0 ;  /* 0x0000000000007941 */ /* 0x000fea0003800000 */
.L_x_512:
[----:B0----5:R-:W-:Y:S01]  /*13a20*/  IMAD.U32 R2, R21, 0x10000, RZ ;  /* 0x0001000015027824 */ /* 0x021fe200078e00ff */
[----:B------:R-:W-:Y:S01]  /*13a30*/  ISETP.GT.AND P5, PT, R0, 0xc0, P3 ;  /* 0x000000c00000780c */ /* 0x000fe20001fa4270 */
[----:B------:R-:W-:Y:S02]  /*13a40*/  BSSY B0, `(.L_x_514) ;  /* 0x000000a000007945 */ /* 0x000fe40003800000 */
[----:B------:R-:W-:-:S04]  /*13a50*/  FMUL R2, R2, UR8 ;  /* 0x0000000802027c20 */ /* 0x000fc80008400000 */
[----:B------:R-:W-:-:S05]  /*13a60*/  FFMA R2, R79, UR13, R2 ;  /* 0x0000000d4f027c23 */ /* 0x000fca0008000002 */
[----:B------:R-:W-:Y:S01]  /*13a70*/  F2FP.BF16.F32.PACK_AB R3, RZ, R2 ;  /* 0x00000002ff03723e */ /* 0x000fe200000010ff */
[----:B------:R-:W-:-:S03]  /*13a80*/  VIADD R2, R4, UR31 ;  /* 0x0000001f04027c36 */ /* 0x000fc60008000000 */
[----:B------:R-:W-:Y:S01]  /*13a90*/  PRMT R10, R3, 0x7610, R10 ;  /* 0x00007610030a7816 */ /* 0x000fe2000000000a */
[----:B------:R-:W-:-:S05]  /*13aa0*/  @P4 IMAD.MOV.U32 R3, RZ, RZ, R7 ;  /* 0x000000ffff034224 */ /* 0x000fca00078e0007 */
[----:B------:R0:W-:Y:S01]  /*13ab0*/  @P4 STG.E.U16 desc[UR20][R2.64+0xd2], R10 ;  /* 0x0000d20a02004986 */ /* 0x0001e2000c101514 */
[----:B------:R-:W-:Y:S05]  /*13ac0*/  @!P5 BRA `(.L_x_515) ;  /* 0x000000000004d947 */ /* 0x000fea0003800000 */
[----:B------:R0:W5:Y:S02]  /*13ad0*/  LDG.E.LTC128B.U16 R21, desc[UR20][R222.64+0xe0] ;  /* 0x0000e014de157981 */ /* 0x000164000c1e1520 */
.L_x_515:
[----:B------:R-:W-:Y:S05]  /*13ae0*/  BSYNC B0 ;  /* 0x0000000000007941 */ /* 0x000fea0003800000 */
.L_x_514:
[----:B0----5:R-:W-:Y:S01]  /*13af0*/  IMAD.U32 R2, R21, 0x10000, RZ ;  /* 0x0001000015027824 */ /* 0x021fe200078e00ff */
[----:B------:R-:W-:Y:S01]  /*13b00*/  ISETP.GT.AND P4, PT, R0, 0xc0, P2 ;  /* 0x000000c00000780c */ /* 0x000fe20001784270 */
[----:B------:R-:W-:Y:S02]  /*13b10*/  BSSY B0, `(.L_x_516) ;  /* 0x000000a000007945 */ /* 0x000fe40003800000 */
[----:B------:R-:W-:Y:S01]  /*13b20*/  FMUL R3, R2, UR8 ;  /* 0x0000000802037c20 */ /* 0x000fe20008400000 */
[----:B------:R-:W-:-:S03]  /*13b30*/  @P5 IMAD.MOV.U32 R2, RZ, RZ, R4 ;  /* 0x000000ffff025224 */ /* 0x000fc600078e0004 */
[----:B------:R-:W-:-:S05]  /*13b40*/  FFMA R3, R80, UR13, R3 ;  /* 0x0000000d50037c23 */ /* 0x000fca0008000003 */
[----:B------:R-:W-:-:S04]  /*13b50*/  F2FP.BF16.F32.PACK_AB R3, RZ, R3 ;  /* 0x00000003ff03723e */ /* 0x000fc800000010ff */
[----:B------:R-:W-:Y:S01]  /*13b60*/  PRMT R10, R3, 0x7610, R10 ;  /* 0x00007610030a7816 */ /* 0x000fe2000000000a */
[----:B------:R-:W-:-:S05]  /*13b70*/  @P5 IMAD.MOV.U32 R3, RZ, RZ, R9 ;  /* 0x000000ffff035224 */ /* 0x000fca00078e0009 */
[----:B------:R0:W-:Y:S01]  /*13b80*/  @P5 STG.E.U16 desc[UR20][R2.64+0xe0], R10 ;  /* 0x0000e00a02005986 */ /* 0x0001e2000c101514 */
[----:B------:R-:W-:Y:S05]  /*13b90*/  @!P4 BRA `(.L_x_517) ;  /* 0x000000000004c947 */ /* 0x000fea0003800000 */
[----:B------:R0:W5:Y:S02]  /*13ba0*/  LDG.E.LTC128B.U16 R21, desc[UR20][R222.64+0xe2] ;  /* 0x0000e214de157981 */ /* 0x000164000c1e1520 */
.L_x_517:
[----:B------:R-:W-:Y:S05]  /*13bb0*/  BSYNC B0 ;  /* 0x0000000000007941 */ /* 0x000fea0003800000 */
.L_x_516:
[----:B0----5:R-:W-:Y:S01]  /*13bc0*/  IMAD.U32 R2, R21, 0x10000, RZ ;  /* 0x0001000015027824 */ /* 0x021fe200078e00ff */
        /* <DEDUP_REMOVED lines=11> */
.L_x_519:
[----:B------:R-:W-:Y:S05]  /*13c80*/  BSYNC B0 ;  /* 0x0000000000007941 */ /* 0x000fea0003800000 */
.L_x_518:
        /* <DEDUP_REMOVED lines=12> */
.L_x_521:
[----:B------:R-:W-:Y:S05]  /*13d50*/  BSYNC B0 ;  /* 0x0000000000007941 */ /* 0x000fea0003800000 */
.L_x_520:
        /* <DEDUP_REMOVED lines=12> */
.L_x_523:
[----:B------:R-:W-:Y:S05]  /*13e20*/  BSYNC B0 ;  /* 0x0000000000007941 */ /* 0x000fea0003800000 */
.L_x_522:
        /* <DEDUP_REMOVED lines=12> */
.L_x_525:
[----:B------:R-:W-:Y:S05]  /*13ef0*/  BSYNC B0 ;  /* 0x0000000000007941 */ /* 0x000fea0003800000 */
.L_x_524:
[----:B0----5:R-:W-:Y:S01]  /*13f00*/  IMAD.U32 R2, R21, 0x10000, RZ ;  /* 0x0001000015027824 */ /* 0x021fe200078e00ff */
[----:B------:R-:W-:Y:S01]  /*13f10*/  ISETP.GT.AND P1, PT, R0, 0xc8, P1 ;  /* 0x000000c80000780c */ /* 0x000fe20000f24270 */
[----:B------:R-:W-:Y:S01]  /*13f20*/  @P2 IMAD.MOV.U32 R8, RZ, RZ, R4 ;  /* 0x000000ffff082224 */ /* 0x000fe200078e0004 */
[----:B------:R-:W-:Y:S01]  /*13f30*/  BSSY B0, `(.L_x_526) ;  /* 0x0000007000007945 */ /* 0x000fe20003800000 */
[----:B------:R-:W-:-:S04]  /*13f40*/  FMUL R2, R2, UR8 ;  /* 0x0000000802027c20 */ /* 0x000fc80008400000 */
[----:B------:R-:W-:-:S05]  /*13f50*/  FFMA R2, R85, UR13, R2 ;  /* 0x0000000d55027c23 */ /* 0x000fca0008000002 */
[----:B------:R-:W-:-:S05]  /*13f60*/  F2FP.BF16.F32.PACK_AB R2, RZ, R2 ;  /* 0x00000002ff02723e */ /* 0x000fca00000010ff */
[----:B------:R0:W-:Y:S01]  /*13f70*/  @P2 STG.E.U16 desc[UR20][R8.64+0xf2], R2 ;  /* 0x0000f20208002986 */ /* 0x0001e2000c101514 */
[----:B------:R-:W-:Y:S05]  /*13f80*/  @!P1 BRA `(.L_x_527) ;  /* 0x0000000000049947 */ /* 0x000fea0003800000 */
[----:B------:R0:W5:Y:S02]  /*13f90*/  LDG.E.LTC128B.U16 R21, desc[UR20][R216.64+0xf0] ;  /* 0x0000f014d8157981 */ /* 0x000164000c1e1520 */
.L_x_527:
[----:B------:R-:W-:Y:S05]  /*13fa0*/  BSYNC B0 ;  /* 0x0000000000007941 */ /* 0x000fea0003800000 */
.L_x_526:
        /* <DEDUP_REMOVED lines=12> */
.L_x_529:
[----:B------:R-:W-:Y:S05]  /*14070*/  BSYNC B0 ;  /* 0x0000000000007941 */ /* 0x000fea0003800000 */
.L_x_528:
[----:B-----5:R-:W-:Y:S01]  /*14080*/  IMAD.U32 R21, R21, 0x10000, RZ ;  /* 0x0001000015157824 */ /* 0x020fe200078e00ff */
[----:B------:R-:W-:-:S03]  /*14090*/  IADD3 R4, R4, UR31, RZ ;  /* 0x0000001f04047c10 */ /* 0x000fc6000fffe0ff */
[----:B0-----:R-:W-:-:S04]  /*140a0*/  FMUL R0, R21, UR8 ;  /* 0x0000000815007c20 */ /* 0x001fc80008400000 */
[----:B------:R-:W-:Y:S01]  /*140b0*/  FFMA R0, R87, UR13, R0 ;  /* 0x0000000d57007c23 */ /* 0x000fe20008000000 */
[----:B------:R-:W-:Y:S06]  /*140c0*/  @!P0 EXIT ;  /* 0x000000000000894d */ /* 0x000fec0003800000 */
[----:B------:R-:W-:Y:S01]  /*140d0*/  F2FP.BF16.F32.PACK_AB R0, RZ, R0 ;  /* 0x00000000ff00723e */ /* 0x000fe200000010ff */
[----:B------:R-:W-:-:S05]  /*140e0*/  IMAD.MOV.U32 R5, RZ, RZ, R7 ;  /* 0x000000ffff057224 */ /* 0x000fca00078e0007 */
[----:B------:R-:W-:Y:S01]  /*140f0*/  STG.E.U16 desc[UR20][R4.64+0xf2], R0 ;  /* 0x0000f20004007986 */ /* 0x000fe2000c101514 */
[----:B------:R-:W-:Y:S05]  /*14100*/  EXIT ;  /* 0x000000000000794d */ /* 0x000fea0003800000 */
.L_x_27:
[----:B------:R-:W2:Y:S01]  /*14110*/  LDL.LU R8, [R1+0xc] ;  /* 0x00000c0001087983 */ /* 0x000ea20000300800 */
[----:B------:R-:W-:-:S03]  /*14120*/  ULDC.64 UR4, c[0x0][0x650] ;  /* 0x0001940000047ab9 */ /* 0x000fc60000000a00 */
[----:B------:R-:W3:Y:S04]  /*14130*/  LDL.LU R9, [R1+0x18] ;  /* 0x0000180001097983 */ /* 0x000ee80000300800 */
[----:B------:R-:W4:Y:S04]  /*14140*/  LDL.LU R11, [R1+0x20] ;  /* 0x00002000010b7983 */ /* 0x000f280000300800 */
[----:B------:R-:W5:Y:S04]  /*14150*/  LDL.LU R12, [R1+0x38] ;  /* 0x00003800010c7983 */ /* 0x000f680000300800 */
        /* <DEDUP_REMOVED lines=36> */
[----:B------:R-:W5:Y:S01]  /*143a0*/  LDL.LU R216, [R1+0xdc] ;  /* 0x0000dc0001d87983 */ /* 0x000f620000300800 */
[----:B------:R-:W-:-:S03]  /*143b0*/  LEA R4, P1, R6, UR4, 0x1 ;  /* 0x0000000406047c11 */ /* 0x000fc6000f8208ff */
[----:B------:R-:W5:Y:S04]  /*143c0*/  LDL.LU R23, [R1+0xe0] ;  /* 0x0000e00001177983 */ /* 0x000f680000300800 */
[----:B------:R-:W5:Y:S04]  /*143d0*/  LDL.LU R22, [R1+0xe4] ;  /* 0x0000e40001167983 */ /* 0x000f680000300800 */
[----:B------:R-:W5:Y:S04]  /*143e0*/  LDL.LU R21, [R1+0xe8] ;  /* 0x0000e80001157983 */ /* 0x000f680000300800 */
[----:B------:R-:W5:Y:S01]  /*143f0*/  LDL.LU R20, [R1+0xec] ;  /* 0x0000ec0001147983 */ /* 0x000f620000300800 */
[----:B------:R-:W-:-:S03]  /*14400*/  LEA.HI.X R5, R6, UR5, R2, 0x1, P1 ;  /* 0x0000000506057c11 */ /* 0x000fc600088f0c02 */
[----:B------:R-:W5:Y:S04]  /*14410*/  LDL.LU R19, [R1+0xf0] ;  /* 0x0000f00001137983 */ /* 0x000f680000300800 */
[----:B------:R-:W5:Y:S04]  /*14420*/  LDL.LU R18, [R1+0xf4] ;  /* 0x0000f40001127983 */ /* 0x000f680000300800 */
[----:B------:R-:W5:Y:S04]  /*14430*/  LDL.LU R17, [R1+0xf8] ;  /* 0x0000f80001117983 */ /* 0x000f680000300800 */
[----:B------:R-:W5:Y:S04]  /*14440*/  LDL.LU R16, [R1+0xfc] ;  /* 0x0000fc0001107983 */ /* 0x000f680000300800 */
[----:B------:R-:W3:Y:S04]  /*14450*/  LDL.LU R2, [R1+0x4] ;  /* 0x0000040001027983 */ /* 0x000ee80000300800 */
[----:B------:R-:W4:Y:S04]  /*14460*/  LDL.LU R6, [R1] ;  /* 0x0000000001067983 */ /* 0x000f280000300800 */
[----:B------:R-:W5:Y:S01]  /*14470*/  LDL.LU R7, [R1+0x8] ;  /* 0x0000080001077983 */ /* 0x000f620000300800 */
[----:B------:R-:W-:Y:S01]  /*14480*/  ISETP.GT.AND P2, PT, R3, 0x1, PT ;  /* 0x000000010300780c */ /* 0x000fe20003f44270 */
[----:B------:R-:W-:-:S02]  /*14490*/  USHF.L.U32 UR5, UR6, 0x1, URZ ;  /* 0x0000000106057899 */ /* 0x000fc4000800063f */
[----:B------:R-:W-:Y:S01]  /*144a0*/  USHF.L.U64.HI UR4, UR6, 0x1, UR9 ;  /* 0x0000000106047899 */ /* 0x000fe20008010209 */
[----:B------:R-:W-:Y:S01]  /*144b0*/  ISETP.GT.AND P1, PT, R0, RZ, P2 ;  /* 0x000000ff0000720c */ /* 0x000fe20001724270 */
[----:B--2---:R-:W-:-:S05]  /*144c0*/  FMUL R8, R8, UR13 ;  /* 0x0000000d08087c20 */ /* 0x004fca0008400000 */
[----:B------:R-:W-:Y:S01]  /*144d0*/  F2FP.BF16.F32.PACK_AB R8, RZ, R8 ;  /* 0x00000008ff08723e */ /* 0x000fe200000010ff */
[----:B---3--:R-:W-:Y:S01]  /*144e0*/  FMUL R2, R2, UR13 ;  /* 0x0000000d02027c20 */ /* 0x008fe20008400000 */
[----:B----4-:R-:W-:-:S04]  /*144f0*/  FMUL R6, R6, UR13 ;  /* 0x0000000d06067c20 */ /* 0x010fc80008400000 */
[----:B------:R-:W-:Y:S01]  /*14500*/  F2FP.BF16.F32.PACK_AB R2, RZ, R2 ;  /* 0x00000002ff02723e */ /* 0x000fe200000010ff */
[----:B-----5:R-:W-:Y:S01]  /*14510*/  FMUL R7, R7, UR13 ;  /* 0x0000000d07077c20 */ /* 0x020fe20008400000 */
[----:B------:R-:W-:-:S03]  /*14520*/  F2FP.BF16.F32.PACK_AB R6, RZ, R6 ;  /* 0x00000006ff06723e */ /* 0x000fc600000010ff */
[----:B------:R1:W-:Y:S01]  /*14530*/  @P1 STG.E.U16 desc[UR20][R4.64+0x2], R2 ;  /* 0x0000020204001986 */ /* 0x0003e2000c101514 */
[----:B------:R-:W-:Y:S02]  /*14540*/  ISETP.GT.AND P1, PT, R0, 0x8, P5 ;  /* 0x000000080000780c */ /* 0x000fe40002f24270 */
[----:B------:R-:W-:Y:S01]  /*14550*/  F2FP.BF16.F32.PACK_AB R7, RZ, R7 ;  /* 0x00000007ff07723e */ /* 0x000fe200000010ff */
[----:B------:R2:W-:Y:S03]  /*14560*/  @P0 STG.E.U16 desc[UR20][R4.64], R6 ;  /* 0x0000000604000986 */ /* 0x0005e6000c101514 */
[----:B-1----:R-:W-:Y:S02]  /*14570*/  PRMT R2, R7, 0x7610, R2 ;  /* 0x0000761007027816 */ /* 0x002fe40000000002 */
[----:B--2---:R-:W-:-:S04]  /*14580*/  IADD3 R6, P0, R4, UR5, RZ ;  /* 0x0000000504067c10 */ /* 0x004fc8000ff1e0ff */
[----:B------:R-:W-:-:S05]  /*14590*/  IADD3.X R7, R5, UR4, RZ, P0, !PT ;  /* 0x0000000405077c10 */ /* 0x000fca00087fe4ff */
[----:B------:R1:W-:Y:S04]  /*145a0*/  @P1 STG.E.U16 desc[UR20][R6.64], R2 ;  /* 0x0000000206001986 */ /* 0x0003e8000c101514 */
[----:B-1----:R-:W2:Y:S01]  /*145b0*/  LDL.LU R2, [R1+0x10] ;  /* 0x0000100001027983 */ /* 0x002ea20000300800 */
[----:B------:R-:W-:Y:S01]  /*145c0*/  ISETP.GT.AND P0, PT, R0, 0x8, P2 ;  /* 0x000000080000780c */ /* 0x000fe20001704270 */
[----:B------:R-:W-:-:S12]  /*145d0*/  FMUL R9, R9, UR13 ;  /* 0x0000000d09097c20 */ /* 0x000fd80008400000 */
[----:B------:R1:W-:Y:S04]  /*145e0*/  @P0 STG.E.U16 desc[UR20][R6.64+0x2], R8 ;  /* 0x0000020806000986 */ /* 0x0003e8000c101514 */
[----:B-1----:R-:W3:Y:S01]  /*145f0*/  LDL.LU R8, [R1+0x14] ;  /* 0x0000140001087983 */ /* 0x002ee20000300800 */
[C---:B------:R-:W-:Y:S02]  /*14600*/  ISETP.GT.AND P2, PT, R3.reuse, 0x8, PT ;  /* 0x000000080300780c */ /* 0x040fe40003f44270 */
[----:B------:R-:W-:Y:S02]  /*14610*/  ISETP.GT.AND P3, PT, R3, 0x9, PT ;  /* 0x000000090300780c */ /* 0x000fe40003f64270 */
[C---:B------:R-:W-:Y:S02]  /*14620*/  ISETP.GT.AND P0, PT, R0.reuse, RZ, P2 ;  /* 0x000000ff0000720c */ /* 0x040fe40001704270 */
[----:B------:R-:W-:-:S02]  /*14630*/  ISETP.GT.AND P1, PT, R0, RZ, P3 ;  /* 0x000000ff0000720c */ /* 0x000fc40001f24270 */
[----:B------:R-:W-:Y:S01]  /*14640*/  ISETP.GT.AND P2, PT, R0, 0x8, P2 ;  /* 0x000000080000780c */ /* 0x000fe20001744270 */
[----:B--2---:R-:W-:-:S05]  /*14650*/  FMUL R2, R2, UR13 ;  /* 0x0000000d02027c20 */ /* 0x004fca0008400000 */
[----:B------:R-:W-:-:S04]  /*14660*/  F2FP.BF16.F32.PACK_AB R2, RZ, R2 ;  /* 0x00000002ff02723e */ /* 0x000fc800000010ff */
[----:B------:R-:W-:Y:S02]  /*14670*/  PRMT R10, R2, 0x7610, R10 ;  /* 0x00007610020a7816 */ /* 0x000fe4000000000a */
[----:B------:R-:W-:Y:S02]  /*14680*/  F2FP.BF16.F32.PACK_AB R2, RZ, R9 ;  /* 0x00000009ff02723e */ /* 0x000fe400000010ff */
[----:B------:R-:W2:Y:S04]  /*14690*/  LDL.LU R9, [R1+0x1c] ;  /* 0x00001c0001097983 */ /* 0x000ea80000300800 */
[----:B------:R1:W-:Y:S01]  /*146a0*/  @P0 STG.E.U16 desc[UR20][R4.64+0x10], R10 ;  /* 0x0000100a04000986 */ /* 0x0003e2000c101514 */
[----:B---3--:R-:W-:Y:S01]  /*146b0*/  FMUL R8, R8, UR13 ;  /* 0x0000000d08087c20 */ /* 0x008fe20008400000 */
[----:B------:R-:W-:-:S04]  /*146c0*/  ISETP.GT.AND P0, PT, R0, 0x8, P3 ;  /* 0x000000080000780c */ /* 0x000fc80001f04270 */
[----:B------:R-:W-:-:S05]  /*146d0*/  F2FP.BF16.F32.PACK_AB R8, RZ, R8 ;  /* 0x00000008ff08723e */ /* 0x000fca00000010ff */
[----:B------:R3:W-:Y:S04]  /*146e0*/  @P1 STG.E.U16 desc[UR20][R4.64+0x12], R8 ;  /* 0x0000120804001986 */ /* 0x0007e8000c101514 */
[----:B------:R2:W-:Y:S01]  /*146f0*/  @P2 STG.E.U16 desc[UR20][R6.64+0x10], R2 ;  /* 0x0000100206002986 */ /* 0x0005e2000c101514 */
[----:B------:R-:W-:Y:S01]  /*14700*/  ISETP.GT.AND P3, PT, R3, 0x10, PT ;  /* 0x000000100300780c */ /* 0x000fe20003f64270 */
[----:B------:R-:W-:Y:S01]  /*14710*/  USHF.L.U32 UR11, UR15, 0x1, URZ ;  /* 0x000000010f0b7899 */ /* 0x000fe2000800063f */
[----:B-1----:R-:W-:Y:S01]  /*14720*/  IMAD.U32 R10, RZ, RZ, UR5 ;  /* 0x00000005ff0a7e24 */ /* 0x002fe2000f8e00ff */
[----:B------:R-:W-:Y:S02]  /*14730*/  USHF.L.U32 UR22, UR16, 0x8, URZ ;  /* 0x0000000810167899 */ /* 0x000fe4000800063f */
[----:B------:R-:W-:-:S02]  /*14740*/  USHF.L.U64.HI UR10, UR15, 0x1, UR19 ;  /* 0x000000010f0a7899 */ /* 0x000fc40008010213 */
[----:B------:R-:W-:Y:S02]  /*14750*/  USHF.L.U64.HI UR14, UR16, 0x8, UR17 ;  /* 0x00000008100e7899 */ /* 0x000fe40008010211 */
[----:B---3--:R-:W-:Y:S02]  /*14760*/  IMAD.U32 R8, RZ, RZ, UR22 ;  /* 0x00000016ff087e24 */ /* 0x008fe4000f8e00ff */
[----:B--2---:R-:W-:-:S05]  /*14770*/  FMUL R2, R9, UR13 ;  /* 0x0000000d09027c20 */ /* 0x004fca0008400000 */
[----:B------:R-:W-:-:S05]  /*14780*/  F2FP.BF16.F32.PACK_AB R2, RZ, R2 ;  /* 0x00000002ff02723e */ /* 0x000fca00000010ff */
[----:B------:R1:W-:Y:S01]  /*14790*/  @P0 STG.E.U16 desc[UR20][R6.64+0x12], R2 ;  /* 0x0000120206000986 */ /* 0x0003e2000c101514 */
[----:B------:R-:W-:Y:S01]  /*147a0*/  ISETP.GT.AND P0, PT, R0, RZ, P3 ;  /* 0x000000ff0000720c */ /* 0x000fe20001f04270 */
[----:B-1----:R-:W-:-:S05]  /*147b0*/  FMUL R2, R11, UR13 ;  /* 0x0000000d0b027c20 */ /* 0x002fca0008400000 */
[----:B------:R-:W-:-:S07]  /*147c0*/  F2FP.BF16.F32.PACK_AB R2, RZ, R2 ;  /* 0x00000002ff02723e */ /* 0x000fce00000010ff */
[----:B------:R1:W-:Y:S01]  /*147d0*/  @P0 STG.E.U16 desc[UR20][R4.64+0x20], R2 ;  /* 0x0000200204000986 */ /* 0x0003e2000c101514 */
[----:B------:R-:W-:Y:S01]  /*147e0*/  IADD3 R10, P0, P1, R10, UR11, R4 ;  /* 0x0000000b0a0a7c10 */ /* 0x000fe2000f91e004 */
[----:B-1----:R-:W-:-:S05]  /*147f0*/  IMAD.U32 R2, RZ, RZ, UR4 ;  /* 0x00000004ff027e24 */ /* 0x002fca000f8e00ff */
[----:B------:R-:W-:Y:S01]  /*14800*/  IADD3.X R11, R2, UR10, R5, P0, P1 ;  /* 0x0000000a020b7c10 */ /* 0x000fe200087e2405 */
[----:B------:R-:W-:Y:S01]  /*14810*/  IMAD.U32 R2, RZ, RZ, UR14 ;  /* 0x0000000eff027e24 */ /* 0x000fe2000f8e00ff */
[----:B------:R-:W-:-:S04]  /*14820*/  IADD3 R8, P0, P1, R4, UR5, R8 ;  /* 0x0000000504087c10 */ /* 0x000fc8000f91e008 */
[----:B------:R-:W-:Y:S02]  /*14830*/  IADD3.X R9, R5, UR4, R2, P0, P1 ;  /* 0x0000000405097c10 */ /* 0x000fe400087e2402 */
[----:B------:R-:W2:Y:S01]  /*14840*/  LDL.LU R2, [R1+0x24] ;  /* 0x0000240001027983 */ /* 0x000ea20000300800 */
[----:B------:R-:W-:-:S04]  /*14850*/  ISETP.GT.AND P2, PT, R3, 0x11, PT ;  /* 0x000000110300780c */ /* 0x000fc80003f44270 */
[----:B------:R-:W-:Y:S01]  /*14860*/  ISETP.GT.AND P0, PT, R0, RZ, P2 ;  /* 0x000000ff0000720c */ /* 0x000fe20001704270 */
[----:B--2---:R-:W-:-:S05]  /*14870*/  FMUL R2, R2, UR13 ;  /* 0x0000000d02027c20 */ /* 0x004fca0008400000 */
[----:B------:R-:W-:-:S07]  /*14880*/  F2FP.BF16.F32.PACK_AB R2, RZ, R2 ;  /* 0x00000002ff02723e */ /* 0x000fce00000010ff */
[----:B------:R1:W-:Y:S04]  /*14890*/  @P0 STG.E.U16 desc[UR20][R4.64+0x22], R2 ;  /* 0x0000220204000986 */ /* 0x0003e8000c101514 */
[----:B-1----:R-:W2:Y:S01]  /*148a0*/  LDL.LU R2, [R1+0x28] ;  /* 0x0000280001027983 */ /* 0x002ea20000300800 */
[----:B------:R-:W-:Y:S01]  /*148b0*/  ISETP.GT.AND P0, PT, R0, 0x8, P3 ;  /* 0x000000080000780c */ /* 0x000fe20001f04270 */
        /* <DEDUP_REMOVED lines=9> */
[----:B------:R-:W-:-:S04]  /*14950*/  ISETP.GT.AND P2, PT, R3, 0x18, PT ;  /* 0x000000180300780c */ /* 0x000fc80003f44270 */
[----:B------:R-:W-:Y:S01]  /*14960*/  ISETP.GT.AND P0, PT, R0, RZ, P2 ;  /* 0x000000ff0000720c */ /* 0x000fe20001704270 */
[----:B--2---:R-:W-:-:S05]  /*14970*/  FMUL R2, R2, UR13 ;  /* 0x0000000d02027c20 */ /* 0x004fca0008400000 */
[----:B------:R-:W-:-:S07]  /*14980*/  F2FP.BF16.F32.PACK_AB R2, RZ, R2 ;  /* 0x00000002ff02723e */ /* 0x000fce00000010ff */
[----:B------:R1:W-:Y:S04]  /*14990*/  @P0 STG.E.U16 desc[UR20][R4.64+0x30], R2 ;  /* 0x0000300204000986 */ /* 0x0003e8000c101514 */
[----:B-1----:R-:W2:Y:S01]  /*149a0*/  LDL.LU R2, [R1+0x34] ;  /* 0x0000340001027983 */ /* 0x002ea20000300800 */
[----:B------:R-:W-:-:S04]  /*149b0*/  ISETP.GT.AND P1, PT, R3, 0x19, PT ;  /* 0x000000190300780c */ /* 0x000fc80003f24270 */
[----:B------:R-:W-:Y:S01]  /*149c0*/  ISETP.GT.AND P0, PT, R0, RZ, P1 ;  /* 0x000000ff0000720c */ /* 0x000fe20000f04270 */
[----:B------:R-:W-:Y:S01]  /*149d0*/  FMUL R12, R12, UR13 ;  /* 0x0000000d0c0c7c20 */ /* 0x000fe20008400000 */
[----:B--2---:R-:W-:-:S05]  /*149e0*/  FMUL R2, R2, UR13 ;  /* 0x0000000d02027c20 */ /* 0x004fca0008400000 */
[----:B------:R-:W-:-:S06]  /*149f0*/  F2FP.BF16.F32.PACK_AB R2, RZ, R2 ;  /* 0x00000002ff02723e */ /* 0x000fcc00000010ff */
[----:B------:R1:W-:Y:S02]  /*14a00*/  @P0 STG.E.U16 desc[UR20][R4.64+0x32], R2 ;  /* 0x0000320204000986 */ /* 0x0003e4000c101514 */
[----:B-1----:R-:W-:Y:S02]  /*14a10*/  F2FP.BF16.F32.PACK_AB R2, RZ, R12 ;  /* 0x0000000cff02723e */ /* 0x002fe400000010ff */
[----:B------:R-:W2:Y:S01]  /*14a20*/  LDL.LU R12, [R1+0x3c] ;  /* 0x00003c00010c7983 */ /* 0x000ea20000300800 */
[----:B------:R-:W-:-:S13]  /*14a30*/  ISETP.GT.AND P0, PT, R0, 0x8, P2 ;  /* 0x000000080000780c */ /* 0x000fda0001704270 */
[----:B------:R1:W-:Y:S01]  /*14a40*/  @P0 STG.E.U16 desc[UR20][R6.64+0x30], R2 ;  /* 0x0000300206000986 */ /* 0x0003e2000c101514 */
[----:B--2---:R-:W-:-:S05]  /*14a50*/  FMUL R12, R12, UR13 ;  /* 0x0000000d0c0c7c20 */ /* 0x004fca0008400000 */
[----:B------:R-:W-:-:S04]  /*14a60*/  F2FP.BF16.F32.PACK_AB R12, RZ, R12 ;  /* 0x0000000cff0c723e */ /* 0x000fc800000010ff */
[----:B-1----:R-:W-:Y:S02]  /*14a70*/  PRMT R2, R12, 0x7610, R2 ;  /* 0x000076100c027816 */ /* 0x002fe40000000002 */
[----:B------:R-:W2:Y:S01]  /*14a80*/  LDL.LU R12, [R1+0x40] ;  /* 0x00004000010c7983 */ /* 0x000ea20000300800 */
[----:B------:R-:W-:-:S13]  /*14a90*/  ISETP.GT.AND P0, PT, R0, 0x8, P1 ;  /* 0x000000080000780c */ /* 0x000fda0000f04270 */
[----:B------:R1:W-:Y:S04]  /*14aa0*/  @P0 STG.E.U16 desc[UR20][R6.64+0x32], R2 ;  /* 0x0000320206000986 */ /* 0x0003e8000c101514 */
[----:B-1----:R-:W3:Y:S01]  /*14ab0*/  LDL.LU R2, [R1+0x48] ;  /* 0x0000480001027983 */ /* 0x002ee20000300800 */
[----:B--2---:R-:W-:-:S05]  /*14ac0*/  FMUL R12, R12, UR13 ;  /* 0x0000000d0c0c7c20 */ /* 0x004fca0008400000 */
[----:B------:R-:W-:-:S04]  /*14ad0*/  F2FP.BF16.F32.PACK_AB R12, RZ, R12 ;  /* 0x0000000cff0c723e */ /* 0x000fc800000010ff */
[----:B------:R-:W-:Y:S02]  /*14ae0*/  PRMT R13, R12, 0x7610, R13 ;  /* 0x000076100c0d7816 */ /* 0x000fe4000000000d */
[----:B------:R-:W2:Y:S01]  /*14af0*/  LDL.LU R12, [R1+0x44] ;  /* 0x00004400010c7983 */ /* 0x000ea20000300800 */
[----:B------:R-:W-:-:S04]  /*14b00*/  ISETP.GT.AND P2, PT, R3, 0x20, PT ;  /* 0x000000200300780c */ /* 0x000fc80003f44270 */
[----:B------:R-:W-:Y:S02]  /*14b10*/  ISETP.GT.AND P0, PT, R0, RZ, P2 ;  /* 0x000000ff0000720c */ /* 0x000fe40001704270 */
[----:B------:R-:W-:-:S11]  /*14b20*/  ISETP.GT.AND P1, PT, R3, 0x21, PT ;  /* 0x000000210300780c */ /* 0x000fd60003f24270 */
[----:B------:R1:W-:Y:S01]  /*14b30*/  @P0 STG.E.U16 desc[UR20][R4.64+0x40], R13 ;  /* 0x0000400d04000986 */ /* 0x0003e2000c101514 */
[----:B------:R-:W-:Y:S01]  /*14b40*/  ISETP.GT.AND P0, PT, R0, RZ, P1 ;  /* 0x000000ff0000720c */ /* 0x000fe20000f04270 */
[----:B---3--:R-:W-:-:S05]  /*14b50*/  FMUL R2, R2, UR13 ;  /* 0x0000000d02027c20 */ /* 0x008fca0008400000 */
[----:B------:R-:W-:-:S04]  /*14b60*/  F2FP.BF16.F32.PACK_AB R2, RZ, R2 ;  /* 0x00000002ff02723e */ /* 0x000fc800000010ff */
[----:B------:R-:W-:Y:S01]  /*14b70*/  PRMT R14, R2, 0x7610, R14 ;  /* 0x00007610020e7816 */ /* 0x000fe2000000000e */
[----:B------:R-:W-:-:S05]  /*14b80*/  FMUL R2, R252, UR13 ;  /* 0x0000000dfc027c20 */ /* 0x000fca0008400000 */
[----:B------:R-:W-:-:S04]  /*14b90*/  F2FP.BF16.F32.PACK_AB R2, RZ, R2 ;  /* 0x00000002ff02723e */ /* 0x000fc800000010ff */
[----:B-1----:R-:W-:Y:S01]  /*14ba0*/  PRMT R13, R2, 0x7610, R13 ;  /* 0x00007610020d7816 */ /* 0x002fe2000000000d */
[----:B------:R-:W-:-:S05]  /*14bb0*/  FMUL R2, R251, UR13 ;  /* 0x0000000dfb027c20 */ /* 0x000fca0008400000 */
[----:B------:R-:W-:Y:S01]  /*14bc0*/  F2FP.BF16.F32.PACK_AB R2, RZ, R2 ;  /* 0x00000002ff02723e */ /* 0x000fe200000010ff */
[----:B--2---:R-:W-:-:S05]  /*14bd0*/  FMUL R12, R12, UR13 ;  /* 0x0000000d0c0c7c20 */ /* 0x004fca0008400000 */
[----:B------:R-:W-:-:S05]  /*14be0*/  F2FP.BF16.F32.PACK_AB R12, RZ, R12 ;  /* 0x0000000cff0c723e */ /* 0x000fca00000010ff */
[----:B------:R1:W-:Y:S01]  /*14bf0*/  @P0 STG.E.U16 desc[UR20][R4.64+0x42], R12 ;  /* 0x0000420c04000986 */ /* 0x0003e2000c101514 */
[----:B------:R-:W-:Y:S02]  /*14c00*/  ISETP.GT.AND P0, PT, R0, 0x8, P2 ;  /* 0x000000080000780c */ /* 0x000fe40001704270 */
[----:B------:R-:W-:-:S11]  /*14c10*/  ISETP.GT.AND P2, PT, R3, 0x28, PT ;  /* 0x000000280300780c */ /* 0x000fd60003f44270 */
[----:B------:R2:W-:Y:S01]  /*14c20*/  @P0 STG.E.U16 desc[UR20][R6.64+0x40], R14 ;  /* 0x0000400e06000986 */ /* 0x0005e2000c101514 */
[----:B------:R-:W-:Y:S02]  /*14c30*/  ISETP.GT.AND P0, PT, R0, 0x8, P1 ;  /* 0x000000080000780c */ /* 0x000fe40000f04270 */
[----:B-1----:R-:W-:-:S11]  /*14c40*/  PRMT R12, R2, 0x7610, R12 ;  /* 0x00007610020c7816 */ /* 0x002fd6000000000c */
[----:B------:R1:W-:Y:S01]  /*14c50*/  @P0 STG.E.U16 desc[UR20][R6.64+0x42], R13 ;  /* 0x0000420d06000986 */ /* 0x0003e2000c101514 */
[----:B------:R-:W-:Y:S02]  /*14c60*/  ISETP.GT.AND P0, PT, R0, RZ, P2 ;  /* 0x000000ff0000720c */ /* 0x000fe40001704270 */
[----:B------:R-:W-:Y:S01]  /*14c70*/  ISETP.GT.AND P1, PT, R3, 0x29, PT ;  /* 0x000000290300780c */ /* 0x000fe20003f24270 */
[----:B------:R-:W-:-:S05]  /*14c80*/  FMUL R2, R250, UR13 ;  /* 0x0000000dfa027c20 */ /* 0x000fca0008400000 */
[----:B------:R-:W-:-:S05]  /*14c90*/  F2FP.BF16.F32.PACK_AB R2, RZ, R2 ;  /* 0x00000002ff02723e */ /* 0x000fca00000010ff */
[----:B------:R3:W-:Y:S01]  /*14ca0*/  @P0 STG.E.U16 desc[UR20][R4.64+0x50], R12 ;  /* 0x0000500c04000986 */ /* 0x0007e2000c101514 */
[----:B------:R-:W-:Y:S02]  /*14cb0*/  ISETP.GT.AND P0, PT, R0, RZ, P1 ;  /* 0x000000ff0000720c */ /* 0x000fe40000f04270 */
[----:B--2---:R-:W-:Y:S01]  /*14cc0*/  PRMT R14, R2, 0x7610, R14 ;  /* 0x00007610020e7816 */ /* 0x004fe2000000000e */
[----:B------:R-:W-:-:S05]  /*14cd0*/  FMUL R2, R249, UR13 ;  /* 0x0000000df9027c20 */ /* 0x000fca0008400000 */
[----:B------:R-:W-:-:S05]  /*14ce0*/  F2FP.BF16.F32.PACK_AB R2, RZ, R2 ;  /* 0x00000002ff02723e */ /* 0x000fca00000010ff */
[----:B------:R2:W-:Y:S01]  /*14cf0*/  @P0 STG.E.U16 desc[UR20][R4.64+0x52], R14 ;  /* 0x0000520e04000986 */ /* 0x0005e2000c101514 */
[----:B------:R-:W-:Y:S02]  /*14d00*/  ISETP.GT.AND P0, PT, R0, 0x8, P2 ;  /* 0x000000080000780c */ /* 0x000fe40001704270 */
[----:B-1----:R-:W-:Y:S01]  /*14d10*/  PRMT R13, R2, 0x7610, R13 ;  /* 0x00007610020d7816 */ /* 0x002fe2000000000d */
[----:B------:R-:W-:-:S05]  /*14d20*/  FMUL R2, R248, UR13 ;  /* 0x0000000df8027c20 */ /* 0x000fca0008400000 */
[----:B------:R-:W-:-:S05]  /*14d30*/  F2FP.BF16.F32.PACK_AB R2, RZ, R2 ;  /* 0x00000002ff02723e */ /* 0x000fca00000010ff */
[----:B------:R1:W-:Y:S01]  /*14d40*/  @P0 STG.E.U16 desc[UR20][R6.64+0x50], R13 ;  /* 0x0000500d06000986 */ /* 0x0003e2000c101514 */
[----:B------:R-:W-:Y:S02]  /*14d50*/  ISETP.GT.AND P0, PT, R0, 0x8, P1 ;  /* 0x000000080000780c */ /* 0x000fe40000f04270 */
[----:B---3--:R-:W-:Y:S02]  /*14d60*/  PRMT R12, R2, 0x7610, R12 ;  /* 0x00007610020c7816 */ /* 0x008fe4000000000c */
[----:B------:R-:W-:Y:S01]  /*14d70*/  ISETP.GT.AND P2, PT, R3, 0x30, PT ;  /* 0x000000300300780c */ /* 0x000fe20003f44270 */
[----:B------:R-:W-:-:S08]  /*14d80*/  FMUL R2, R247, UR13 ;  /* 0x0000000df7027c20 */ /* 0x000fd00008400000 */
[----:B------:R3:W-:Y:S01]  /*14d90*/  @P0 STG.E.U16 desc[UR20][R6.64+0x52], R12 ;  /* 0x0000520c06000986 */ /* 0x0007e2000c101514 */
[----:B------:R-:W-:Y:S02]  /*14da0*/  ISETP.GT.AND P0, PT, R0, RZ, P2 ;  /* 0x000000ff0000720c */ /* 0x000fe40001704270 */
[----:B------:R-:W-:Y:S02]  /*14db0*/  F2FP.BF16.F32.PACK_AB R2, RZ, R2 ;  /* 0x00000002ff02723e */ /* 0x000fe400000010ff */
[----:B------:R-:W-:Y:S02]  /*14dc0*/  ISETP.GT.AND P1, PT, R3, 0x31, PT ;  /* 0x000000310300780c */ /* 0x000fe40003f24270 */
[----:B--2---:R-:W-:Y:S01]  /*14dd0*/  PRMT R14, R2, 0x7610, R14 ;  /* 0x00007610020e7816 */ /* 0x004fe2000000000e */
[----:B------:R-:W-:-:S06]  /*14de0*/  FMUL R2, R246, UR13 ;  /* 0x0000000df6027c20 */ /* 0x000fcc0008400000 */
[----:B------:R2:W-:Y:S01]  /*14df0*/  @P0 STG.E.U16 desc[UR20][R4.64+0x60], R14 ;  /* 0x0000600e04000986 */ /* 0x0005e2000c101514 */
[----:B------:R-:W-:Y:S02]  /*14e00*/  ISETP.GT.AND P0, PT, R0, RZ, P1 ;  /* 0x000000ff0000720c */ /* 0x000fe40000f04270 */
[----:B------:R-:W-:-:S04]  /*14e10*/  F2FP.BF16.F32.PACK_AB R2, RZ, R2 ;  /* 0x00000002ff02723e */ /* 0x000fc800000010ff */
[----:B-1----:R-:W-:Y:S01]  /*14e20*/  PRMT R13, R2, 0x7610, R13 ;  /* 0x00007610020d7816 */ /* 0x002fe2000000000d */
[----:B------:R-:W-:-:S06]  /*14e30*/  FMUL R2, R245, UR13 ;  /* 0x0000000df5027c20 */ /* 0x000fcc0008400000 */
[----:B------:R1:W-:Y:S01]  /*14e40*/  @P0 STG.E.U16 desc[UR20][R4.64+0x62], R13 ;  /* 0x0000620d04000986 */ /* 0x0003e2000c101514 */
[----:B------:R-:W-:Y:S02]  /*14e50*/  ISETP.GT.AND P0, PT, R0, 0x8, P2 ;  /* 0x000000080000780c */ /* 0x000fe40001704270 */
[----:B------:R-:W-:-:S04]  /*14e60*/  F2FP.BF16.F32.PACK_AB R2, RZ, R2 ;  /* 0x00000002ff02723e */ /* 0x000fc800000010ff */
[----:B---3--:R-:W-:Y:S01]  /*14e70*/  PRMT R12, R2, 0x7610, R12 ;  /* 0x00007610020c7816 */ /* 0x008fe2000000000c */
[----:B------:R-:W-:-:S06]  /*14e80*/  FMUL R2, R244, UR13 ;  /* 0x0000000df4027c20 */ /* 0x000fcc0008400000 */
[----:B------:R3:W-:Y:S01]  /*14e90*/  @P0 STG.E.U16 desc[UR20][R6.64+0x60], R12 ;  /* 0x0000600c06000986 */ /* 0x0007e2000c101514 */
[----:B------:R-:W-:Y:S02]  /*14ea0*/  ISETP.GT.AND P0, PT, R0, 0x8, P1 ;  /* 0x000000080000780c */ /* 0x000fe40000f04270 */
[----:B------:R-:W-:Y:S02]  /*14eb0*/  F2FP.BF16.F32.PACK_AB R2, RZ, R2 ;  /* 0x00000002ff02723e */ /* 0x000fe400000010ff */
[----:B------:R-:W-:Y:S02]  /*14ec0*/  ISETP.GT.AND P2, PT, R3, 0x38, PT ;  /* 0x000000380300780c */ /* 0x000fe40003f44270 */
[----:B--2---:R-:W-:Y:S01]  /*14ed0*/  PRMT R14, R2, 0x7610, R14 ;  /* 0x00007610020e7816 */ /* 0x004fe2000000000e */
[----:B------:R-:W-:-:S06]  /*14ee0*/  FMUL R2, R243, UR13 ;  /* 0x0000000df3027c20 */ /* 0x000fcc0008400000 */
[----:B------:R2:W-:Y:S01]  /*14ef0*/  @P0 STG.E.U16 desc[UR20][R6.64+0x62], R14 ;  /* 0x0000620e06000986 */ /* 0x0005e2000c101514 */
[----:B------:R-:W-:Y:S02]  /*14f00*/  ISETP.GT.AND P0, PT, R0, RZ, P2 ;  /* 0x000000ff0000720c */ /* 0x000fe40001704270 */
[----:B------:R-:W-:Y:S02]  /*14f10*/  F2FP.BF16.F32.PACK_AB R2, RZ, R2 ;  /* 0x00000002ff02723e */ /* 0x000fe400000010ff */
[----:B------:R-:W-:Y:S02]  /*14f20*/  ISETP.GT.AND P1, PT, R3, 0x39, PT ;  /* 0x000000390300780c */ /* 0x000fe40003f24270 */
[----:B-1----:R-:W-:Y:S01]  /*14f30*/  PRMT R13, R2, 0x7610, R13 ;  /* 0x00007610020d7816 */ /* 0x002fe2000000000d */
[----:B------:R-:W-:-:S06]  /*14f40*/  FMUL R2, R242, UR13 ;  /* 0x0000000df2027c20 */ /* 0x000fcc0008400000 */
[----:B------:R1:W-:Y:S01]  /*14f50*/  @P0 STG.E.U16 desc[UR20][R4.64+0x70], R13 ;  /* 0x0000700d04000986 */ /* 0x0003e2000c101514 */
[----:B------:R-:W-:Y:S02]  /*14f60*/  ISETP.GT.AND P0, PT, R0, RZ, P1 ;  /* 0x000000ff0000720c */ /* 0x000fe40000f04270 */
[----:B------:R-:W-:-:S04]  /*14f70*/  F2FP.BF16.F32.PACK_AB R2, RZ, R2 ;  /* 0x00000002ff02723e */ /* 0x000fc800000010ff */
[----:B---3--:R-:W-:Y:S01]  /*14f80*/  PRMT R12, R2, 0x7610, R12 ;  /* 0x00007610020c7816 */ /* 0x008fe2000000000c */
[----:B------:R-:W-:-:S06]  /*14f90*/  FMUL R2, R241, UR13 ;  /* 0x0000000df1027c20 */ /* 0x000fcc0008400000 */
[----:B------:R3:W-:Y:S01]  /*14fa0*/  @P0 STG.E.U16 desc[UR20][R4.64+0x72], R12 ;  /* 0x0000720c04000986 */ /* 0x0007e2000c101514 */
[----:B------:R-:W-:Y:S02]  /*14fb0*/  ISETP.GT.AND P0, PT, R0, 0x8, P2 ;  /* 0x000000080000780c */ /* 0x000fe40001704270 */
[----:B------:R-:W-:-:S04]  /*14fc0*/  F2FP.BF16.F32.PACK_AB R2, RZ, R2 ;  /* 0x00000002ff02723e */ /* 0x000fc800000010ff */
[----:B--2---:R-:W-:Y:S01]  /*14fd0*/  PRMT R14, R2, 0x7610, R14 ;  /* 0x00007610020e7816 */ /* 0x004fe2000000000e */
[----:B------:R-:W-:-:S06]  /*14fe0*/  FMUL R2, R240, UR13 ;  /* 0x0000000df0027c20 */ /* 0x000fcc0008400000 */
[----:B------:R2:W-:Y:S01]  /*14ff0*/  @P0 STG.E.U16 desc[UR20][R6.64+0x70], R14 ;  /* 0x0000700e06000986 */ /* 0x0005e2000c101514 */
[----:B------:R-:W-:Y:S02]  /*15000*/  ISETP.GT.AND P0, PT, R0, 0x8, P1 ;  /* 0x000000080000780c */ /* 0x000fe40000f04270 */
[----:B------:R-:W-:Y:S02]  /*15010*/  F2FP.BF16.F32.PACK_AB R2, RZ, R2 ;  /* 0x00000002ff02723e */ /* 0x000fe400000010ff */
[----:B------:R-:W-:Y:S02]  /*15020*/  ISETP.GT.AND P2, PT, R3, 0x40, PT ;  /* 0x000000400300780c */ /* 0x000fe40003f44270 */
[----:B-1----:R-:W-:Y:S01]  /*15030*/  PRMT R13, R2, 0x7610, R13 ;  /* 0x00007610020d7816 */ /* 0x002fe2000000000d */
[----:B------:R-:W-:-:S06]  /*15040*/  FMUL R2, R239, UR13 ;  /* 0x0000000def027c20 */ /* 0x000fcc0008400000 */
[----:B------:R1:W-:Y:S01]  /*15050*/  @P0 STG.E.U16 desc[UR20][R6.64+0x72], R13 ;  /* 0x0000720d06000986 */ /* 0x0003e2000c101514 */
[----:B------:R-:W-:Y:S02]  /*15060*/  ISETP.GT.AND P0, PT, R0, RZ, P2 ;  /* 0x000000ff0000720c */ /* 0x000fe40001704270 */
[----:B------:R-:W-:Y:S02]  /*15070*/  F2FP.BF16.F32.PACK_AB R2, RZ, R2 ;  /* 0x00000002ff02723e */ /* 0x000fe400000010ff */
[----:B------:R-:W-:Y:S02]  /*15080*/  ISETP.GT.AND P1, PT, R3, 0x41, PT ;  /* 0x000000410300780c */ /* 0x000fe40003f24270 */
[----:B---3--:R-:W-:Y:S01]  /*15090*/  PRMT R12, R2, 0x7610, R12 ;  /* 0x00007610020c7816 */ /* 0x008fe2000000000c */
[----:B------:R-:W-:-:S06]  /*150a0*/  FMUL R2, R238, UR13 ;  /* 0x0000000dee027c20 */ /* 0x000fcc0008400000 */
[----:B------:R3:W-:Y:S01]  /*150b0*/  @P0 STG.E.U16 desc[UR20][R4.64+0x80], R12 ;  /* 0x0000800c04000986 */ /* 0x0007e2000c101514 */
[----:B------:R-:W-:Y:S02]  /*150c0*/  ISETP.GT.AND P0, PT, R0, RZ, P1 ;  /* 0x000000ff0000720c */ /* 0x000fe40000f04270 */
[----:B------:R-:W-:-:S04]  /*150d0*/  F2FP.BF16.F32.PACK_AB R2, RZ, R2 ;  /* 0x00000002ff02723e */ /* 0x000fc800000010ff */
[----:B--2---:R-:W-:Y:S01]  /*150e0*/  PRMT R14, R2, 0x7610, R14 ;  /* 0x00007610020e7816 */ /* 0x004fe2000000000e */
[----:B------:R-:W-:-:S06]  /*150f0*/  FMUL R2, R237, UR13 ;  /* 0x0000000ded027c20 */ /* 0x000fcc0008400000 */
[----:B------:R2:W-:Y:S01]  /*15100*/  @P0 STG.E.U16 desc[UR20][R4.64+0x82], R14 ;  /* 0x0000820e04000986 */ /* 0x0005e2000c101514 */
[----:B------:R-:W-:Y:S02]  /*15110*/  ISETP.GT.AND P0, PT, R0, 0x8, P2 ;  /* 0x000000080000780c */ /* 0x000fe40001704270 */
[----:B------:R-:W-:-:S04]  /*15120*/  F2FP.BF16.F32.PACK_AB R2, RZ, R2 ;  /* 0x00000002ff02723e */ /* 0x000fc800000010ff */
[----:B-1----:R-:W-:Y:S01]  /*15130*/  PRMT R13, R2, 0x7610, R13 ;  /* 0x00007610020d7816 */ /* 0x002fe2000000000d */
[----:B------:R-:W-:-:S06]  /*15140*/  FMUL R2, R236, UR13 ;  /* 0x0000000dec027c20 */ /* 0x000fcc0008400000 */
[----:B------:R1:W-:Y:S01]  /*15150*/  @P0 STG.E.U16 desc[UR20][R6.64+0x80], R13 ;  /* 0x0000800d06000986 */ /* 0x0003e2000c101514 */
[----:B------:R-:W-:Y:S02]  /*15160*/  ISETP.GT.AND P0, PT, R0, 0x8, P1 ;  /* 0x000000080000780c */ /* 0x000fe40000f04270 */
[----:B------:R-:W-:Y:S02]  /*15170*/  F2FP.BF16.F32.PACK_AB R2, RZ, R2 ;  /* 0x00000002ff02723e */ /* 0x000fe400000010ff */
[----:B------:R-:W-:Y:S02]  /*15180*/  ISETP.GT.AND P2, PT, R3, 0x48, PT ;  /* 0x000000480300780c */ /* 0x000fe40003f44270 */
[----:B---3--:R-:W-:Y:S01]  /*15190*/  PRMT R12, R2, 0x7610, R12 ;  /* 0x00007610020c7816 */ /* 0x008fe2000000000c */
[----:B------:R-:W-:-:S06]  /*151a0*/  FMUL R2, R235, UR13 ;  /* 0x0000000deb027c20 */ /* 0x000fcc0008400000 */
        /* <DEDUP_REMOVED lines=132> */
[----:B------:R-:W-:-:S04]  /*159f0*/  ISETP.GT.AND P0, PT, R3, 0x78, PT ;  /* 0x000000780300780c */ /* 0x000fc80003f04270 */
[----:B------:R-:W-:Y:S02]  /*15a00*/  ISETP.GT.AND P1, PT, R0, RZ, P0 ;  /* 0x000000ff0000720c */ /* 0x000fe40000724270 */
[----:B------:R-:W-:-:S04]  /*15a10*/  F2FP.BF16.F32.PACK_AB R2, RZ, R2 ;  /* 0x00000002ff02723e */ /* 0x000fc800000010ff */
[----:B--2---:R-:W-:Y:S01]  /*15a20*/  PRMT R14, R2, 0x7610, R14 ;  /* 0x00007610020e7816 */ /* 0x004fe2000000000e */
[----:B------:R-:W-:-:S06]  /*15a30*/  FMUL R2, R18, UR13 ;  /* 0x0000000d12027c20 */ /* 0x000fcc0008400000 */
[----:B------:R-:W-:Y:S01]  /*15a40*/  @P1 STG.E.U16 desc[UR20][R4.64+0xf0], R14 ;  /* 0x0000f00e04001986 */ /* 0x000fe2000c101514 */
[----:B------:R-:W-:-:S04]  /*15a50*/  ISETP.GT.AND P1, PT, R3, 0x79, PT ;  /* 0x000000790300780c */ /* 0x000fc80003f24270 */
[----:B------:R-:W-:Y:S02]  /*15a60*/  ISETP.GT.AND P6, PT, R0, RZ, P1 ;  /* 0x000000ff0000720c */ /* 0x000fe40000fc4270 */
[----:B------:R-:W-:-:S04]  /*15a70*/  F2FP.BF16.F32.PACK_AB R2, RZ, R2 ;  /* 0x00000002ff02723e */ /* 0x000fc800000010ff */
[----:B-1----:R-:W-:Y:S01]  /*15a80*/  PRMT R13, R2, 0x7610, R13 ;  /* 0x00007610020d7816 */ /* 0x002fe2000000000d */
[----:B------:R-:W-:-:S06]  /*15a90*/  FMUL R2, R17, UR13 ;  /* 0x0000000d11027c20 */ /* 0x000fcc0008400000 */
[----:B------:R1:W-:Y:S01]  /*15aa0*/  @P6 STG.E.U16 desc[UR20][R4.64+0xf2], R13 ;  /* 0x0000f20d04006986 */ /* 0x0003e2000c101514 */
[----:B------:R-:W-:Y:S02]  /*15ab0*/  ISETP.GT.AND P6, PT, R0, 0x8, P0 ;  /* 0x000000080000780c */ /* 0x000fe400007c4270 */
[----:B------:R-:W-:-:S04]  /*15ac0*/  F2FP.BF16.F32.PACK_AB R2, RZ, R2 ;  /* 0x00000002ff02723e */ /* 0x000fc800000010ff */
[----:B------:R-:W-:-:S07]  /*15ad0*/  PRMT R15, R2, 0x7610, R15 ;  /* 0x00007610020f7816 */ /* 0x000fce000000000f */
[----:B---3--:R-:W-:Y:S02]  /*15ae0*/  @P6 IMAD.MOV.U32 R12, RZ, RZ, R6 ;  /* 0x000000ffff0c6224 */ /* 0x008fe400078e0006 */
[----:B-1----:R-:W-:-:S05]  /*15af0*/  @P6 IMAD.MOV.U32 R13, RZ, RZ, R7 ;  /* 0x000000ffff0d6224 */ /* 0x002fca00078e0007 */
[----:B------:R1:W-:Y:S01]  /*15b00*/  @P6 STG.E.U16 desc[UR20][R12.64+0xf0], R15 ;  /* 0x0000f00f0c006986 */ /* 0x0003e2000c101514 */
[----:B------:R-:W-:Y:S01]  /*15b10*/  ISETP.GT.AND P6, PT, R0, 0x8, P1 ;  /* 0x000000080000780c */ /* 0x000fe20000fc4270 */
[----:B------:R-:W-:-:S05]  /*15b20*/  FMUL R2, R16, UR13 ;  /* 0x0000000d10027c20 */ /* 0x000fca0008400000 */
[----:B------:R-:W-:-:S07]  /*15b30*/  F2FP.BF16.F32.PACK_AB R2, RZ, R2 ;  /* 0x00000002ff02723e */ /* 0x000fce00000010ff */
[----:B-1----:R-:W-:Y:S02]  /*15b40*/  @P6 IMAD.MOV.U32 R12, RZ, RZ, R6 ;  /* 0x000000ffff0c6224 */ /* 0x002fe400078e0006 */
[----:B------:R-:W-:-:S05]  /*15b50*/  @P6 IMAD.MOV.U32 R13, RZ, RZ, R7 ;  /* 0x000000ffff0d6224 */ /* 0x000fca00078e0007 */
[----:B------:R1:W-:Y:S01]  /*15b60*/  @P6 STG.E.U16 desc[UR20][R12.64+0xf2], R2 ;  /* 0x0000f2020c006986 */ /* 0x0003e2000c101514 */
[----:B------:R-:W-:-:S04]  /*15b70*/  IADD3 R6, P6, R4, UR11, RZ ;  /* 0x0000000b04067c10 */ /* 0x000fc8000ffde0ff */
[----:B------:R-:W-:Y:S02]  /*15b80*/  IADD3.X R7, R5, UR10, RZ, P6, !PT ;  /* 0x0000000a05077c10 */ /* 0x000fe4000b7fe4ff */
[----:B------:R-:W-:Y:S01]  /*15b90*/  ISETP.GT.AND P6, PT, R0, 0x40, P5 ;  /* 0x000000400000780c */ /* 0x000fe20002fc4270 */
[----:B------:R-:W-:-:S05]  /*15ba0*/  FMUL R152, R152, UR13 ;  /* 0x0000000d98987c20 */ /* 0x000fca0008400000 */
[----:B------:R-:W-:-:S07]  /*15bb0*/  F2FP.BF16.F32.PACK_AB R152, RZ, R152 ;  /* 0x00000098ff98723e */ /* 0x000fce00000010ff */
[----:B------:R-:W-:Y:S01]  /*15bc0*/  @P6 STG.E.U16 desc[UR20][R6.64], R152 ;  /* 0x0000009806006986 */ /* 0x000fe2000c101514 */
[----:B------:R-:W-:Y:S01]  /*15bd0*/  ISETP.GT.AND P6, PT, R3, 0x1, PT ;  /* 0x000000010300780c */ /* 0x000fe20003fc4270 */
[----:B------:R-:W-:-:S03]  /*15be0*/  FMUL R153, R153, UR13 ;  /* 0x0000000d99997c20 */ /* 0x000fc60008400000 */
[----:B------:R-:W-:Y:S02]  /*15bf0*/  ISETP.GT.AND P6, PT, R0, 0x40, P6 ;  /* 0x000000400000780c */ /* 0x000fe400037c4270 */
[----:B------:R-:W-:Y:S01]  /*15c00*/  F2FP.BF16.F32.PACK_AB R153, RZ, R153 ;  /* 0x00000099ff99723e */ /* 0x000fe200000010ff */
[----:B------:R-:W-:-:S10]  /*15c10*/  FMUL R154, R154, UR13 ;  /* 0x0000000d9a9a7c20 */ /* 0x000fd40008400000 */
[----:B------:R-:W-:Y:S01]  /*15c20*/  @P6 STG.E.U16 desc[UR20][R6.64+0x2], R153 ;  /* 0x0000029906006986 */ /* 0x000fe2000c101514 */
[----:B-1----:R-:W-:-:S04]  /*15c30*/  IADD3 R12, P6, R6, UR5, RZ ;  /* 0x00000005060c7c10 */ /* 0x002fc8000ffde0ff */
[----:B------:R-:W-:Y:S02]  /*15c40*/  IADD3.X R13, R7, UR4, RZ, P6, !PT ;  /* 0x00000004070d7c10 */ /* 0x000fe4000b7fe4ff */
[----:B------:R-:W-:Y:S02]  /*15c50*/  ISETP.GT.AND P6, PT, R0, 0x48, P5 ;  /* 0x000000480000780c */ /* 0x000fe40002fc4270 */
[----:B------:R-:W-:-:S11]  /*15c60*/  F2FP.BF16.F32.PACK_AB R154, RZ, R154 ;  /* 0x0000009aff9a723e */ /* 0x000fd600000010ff */
[----:B------:R1:W-:Y:S01]  /*15c70*/  @P6 STG.E.U16 desc[UR20][R12.64], R154 ;  /* 0x0000009a0c006986 */ /* 0x0003e2000c101514 */
[----:B------:R-:W-:-:S04]  /*15c80*/  IADD3 R14, P6, R6, UR5, RZ ;  /* 0x00000005060e7c10 */ /* 0x000fc8000ffde0ff */
[----:B------:R-:W-:Y:S02]  /*15c90*/  IADD3.X R15, R7, UR4, RZ, P6, !PT ;  /* 0x00000004070f7c10 */ /* 0x000fe4000b7fe4ff */
[----:B------:R-:W-:Y:S01]  /*15ca0*/  ISETP.GT.AND P6, PT, R3, 0x1, PT ;  /* 0x000000010300780c */ /* 0x000fe20003fc4270 */
[----:B------:R-:W-:-:S03]  /*15cb0*/  FMUL R155, R155, UR13 ;  /* 0x0000000d9b9b7c20 */ /* 0x000fc60008400000 */
[----:B------:R-:W-:Y:S02]  /*15cc0*/  ISETP.GT.AND P6, PT, R0, 0x48, P6 ;  /* 0x000000480000780c */ /* 0x000fe400037c4270 */
[----:B------:R-:W-:Y:S01]  /*15cd0*/  F2FP.BF16.F32.PACK_AB R155, RZ, R155 ;  /* 0x0000009bff9b723e */ /* 0x000fe200000010ff */
[----:B------:R-:W-:-:S10]  /*15ce0*/  FMUL R156, R156, UR13 ;  /* 0x0000000d9c9c7c20 */ /* 0x000fd40008400000 */
[----:B------:R-:W-:Y:S01]  /*15cf0*/  @P6 STG.E.U16 desc[UR20][R14.64+0x2], R155 ;  /* 0x0000029b0e006986 */ /* 0x000fe2000c101514 */
[----:B------:R-:W-:-:S04]  /*15d00*/  ISETP.GT.AND P6, PT, R3, 0x8, PT ;  /* 0x000000080300780c */ /* 0x000fc80003fc4270 */
        /* <DEDUP_REMOVED lines=278> */
[----:B------:R-:W-:-:S11]  /*16e70*/  F2FP.BF16.F32.PACK_AB R213, RZ, R213 ;  /* 0x000000d5ffd5723e */ /* 0x000fd600000010ff */
[----:B------:R2:W-:Y:S01]  /*16e80*/  @P6 STG.E.U16 desc[UR20][R6.64+0xf2], R213 ;  /* 0x0000f2d506006986 */ /* 0x0005e2000c101514 */
[----:B-1----:R-:W-:-:S04]  /*16e90*/  IADD3 R12, P6, R4, UR22, RZ ;  /* 0x00000016040c7c10 */ /* 0x002fc8000ffde0ff */
[----:B------:R-:W-:Y:S02]  /*16ea0*/  IADD3.X R13, R5, UR14, RZ, P6, !PT ;  /* 0x0000000e050d7c10 */ /* 0x000fe4000b7fe4ff */
[----:B------:R-:W-:Y:S01]  /*16eb0*/  ISETP.GT.AND P6, PT, R0, 0x48, P0 ;  /* 0x000000480000780c */ /* 0x000fe200007c4270 */
[----:B------:R-:W-:-:S05]  /*16ec0*/  FMUL R214, R214, UR13 ;  /* 0x0000000dd6d67c20 */ /* 0x000fca0008400000 */
[----:B------:R-:W-:-:S07]  /*16ed0*/  F2FP.BF16.F32.PACK_AB R214, RZ, R214 ;  /* 0x000000d6ffd6723e */ /* 0x000fce00000010ff */
[----:B--2---:R-:W-:Y:S02]  /*16ee0*/  @P6 IMAD.MOV.U32 R6, RZ, RZ, R10 ;  /* 0x000000ffff066224 */ /* 0x004fe400078e000a */
[----:B------:R-:W-:Y:S02]  /*16ef0*/  @P6 IMAD.MOV.U32 R7, RZ, RZ, R11 ;  /* 0x000000ffff076224 */ /* 0x000fe400078e000b */
[----:B------:R-:W-:-:S03]  /*16f00*/  FMUL R215, R215, UR13 ;  /* 0x0000000dd7d77c20 */ /* 0x000fc60008400000 */
[----:B------:R1:W-:Y:S01]  /*16f10*/  @P6 STG.E.U16 desc[UR20][R6.64+0xf0], R214 ;  /* 0x0000f0d606006986 */ /* 0x0003e2000c101514 */
[----:B------:R-:W-:Y:S02]  /*16f20*/  ISETP.GT.AND P6, PT, R0, 0x48, P1 ;  /* 0x000000480000780c */ /* 0x000fe40000fc4270 */
[----:B------:R-:W-:Y:S01]  /*16f30*/  F2FP.BF16.F32.PACK_AB R215, RZ, R215 ;  /* 0x000000d7ffd7723e */ /* 0x000fe200000010ff */
[----:B------:R-:W-:-:S10]  /*16f40*/  FMUL R88, R88, UR13 ;  /* 0x0000000d58587c20 */ /* 0x000fd40008400000 */
[----:B------:R2:W-:Y:S01]  /*16f50*/  @P6 STG.E.U16 desc[UR20][R10.64+0xf2], R215 ;  /* 0x0000f2d70a006986 */ /* 0x0005e2000c101514 */
[----:B------:R-:W-:Y:S02]  /*16f60*/  ISETP.GT.AND P6, PT, R0, 0x80, P5 ;  /* 0x000000800000780c */ /* 0x000fe40002fc4270 */
[----:B------:R-:W-:Y:S01]  /*16f70*/  F2FP.BF16.F32.PACK_AB R88, RZ, R88 ;  /* 0x00000058ff58723e */ /* 0x000fe200000010ff */
[----:B------:R-:W-:-:S10]  /*16f80*/  FMUL R89, R89, UR13 ;  /* 0x0000000d59597c20 */ /* 0x000fd40008400000 */
[----:B------:R-:W-:Y:S01]  /*16f90*/  @P6 STG.E.U16 desc[UR20][R12.64], R88 ;  /* 0x000000580c006986 */ /* 0x000fe2000c101514 */
[----:B------:R-:W-:-:S04]  /*16fa0*/  ISETP.GT.AND P6, PT, R3, 0x1, PT ;  /* 0x000000010300780c */ /* 0x000fc80003fc4270 */
[----:B------:R-:W-:Y:S02]  /*16fb0*/  ISETP.GT.AND P6, PT, R0, 0x80, P6 ;  /* 0x000000800000780c */ /* 0x000fe400037c4270 */
[----:B------:R-:W-:-:S11]  /*16fc0*/  F2FP.BF16.F32.PACK_AB R89, RZ, R89 ;  /* 0x00000059ff59723e */ /* 0x000fd600000010ff */
[----:B------:R-:W-:Y:S01]  /*16fd0*/  @P6 STG.E.U16 desc[UR20][R12.64+0x2], R89 ;  /* 0x000002590c006986 */ /* 0x000fe2000c101514 */
[----:B-1----:R-:W-:-:S04]  /*16fe0*/  IADD3 R6, P6, R12, UR5, RZ ;  /* 0x000000050c067c10 */ /* 0x002fc8000ffde0ff */
[----:B------:R-:W-:Y:S02]  /*16ff0*/  IADD3.X R7, R13, UR4, RZ, P6, !PT ;  /* 0x000000040d077c10 */ /* 0x000fe4000b7fe4ff */
[----:B--2---:R-:W-:-:S04]  /*17000*/  IADD3 R10, P6, R12, UR5, RZ ;  /* 0x000000050c0a7c10 */ /* 0x004fc8000ffde0ff */
[----:B------:R-:W-:Y:S02]  /*17010*/  IADD3.X R11, R13, UR4, RZ, P6, !PT ;  /* 0x000000040d0b7c10 */ /* 0x000fe4000b7fe4ff */
[----:B------:R-:W-:Y:S01]  /*17020*/  ISETP.GT.AND P6, PT, R0, 0x88, P5 ;  /* 0x000000880000780c */ /* 0x000fe20002fc4270 */
[----:B------:R-:W-:-:S05]  /*17030*/  FMUL R90, R90, UR13 ;  /* 0x0000000d5a5a7c20 */ /* 0x000fca0008400000 */
[----:B------:R-:W-:-:S07]  /*17040*/  F2FP.BF16.F32.PACK_AB R90, RZ, R90 ;  /* 0x0000005aff5a723e */ /* 0x000fce00000010ff */
[----:B------:R1:W-:Y:S01]  /*17050*/  @P6 STG.E.U16 desc[UR20][R6.64], R90 ;  /* 0x0000005a06006986 */ /* 0x0003e2000c101514 */
[----:B------:R-:W-:Y:S01]  /*17060*/  ISETP.GT.AND P6, PT, R3, 0x1, PT ;  /* 0x000000010300780c */ /* 0x000fe20003fc4270 */
[----:B------:R-:W-:-:S03]  /*17070*/  FMUL R91, R91, UR13 ;  /* 0x0000000d5b5b7c20 */ /* 0x000fc60008400000 */
[----:B------:R-:W-:Y:S02]  /*17080*/  ISETP.GT.AND P6, PT, R0, 0x88, P6 ;  /* 0x000000880000780c */ /* 0x000fe400037c4270 */
[----:B------:R-:W-:Y:S01]  /*17090*/  F2FP.BF16.F32.PACK_AB R91, RZ, R91 ;  /* 0x0000005bff5b723e */ /* 0x000fe200000010ff */
[----:B------:R-:W-:-:S10]  /*170a0*/  FMUL R92, R92, UR13 ;  /* 0x0000000d5c5c7c20 */ /* 0x000fd40008400000 */
[----:B------:R2:W-:Y:S01]  /*170b0*/  @P6 STG.E.U16 desc[UR20][R10.64+0x2], R91 ;  /* 0x0000025b0a006986 */ /* 0x0005e2000c101514 */
[----:B------:R-:W-:-:S04]  /*170c0*/  ISETP.GT.AND P6, PT, R3, 0x8, PT ;  /* 0x000000080300780c */ /* 0x000fc80003fc4270 */
[----:B------:R-:W-:Y:S02]  /*170d0*/  ISETP.GT.AND P6, PT, R0, 0x80, P6 ;  /* 0x000000800000780c */ /* 0x000fe400037c4270 */
[----:B------:R-:W-:Y:S01]  /*170e0*/  F2FP.BF16.F32.PACK_AB R92, RZ, R92 ;  /* 0x0000005cff5c723e */ /* 0x000fe200000010ff */
[----:B------:R-:W-:-:S10]  /*170f0*/  FMUL R93, R93, UR13 ;  /* 0x0000000d5d5d7c20 */ /* 0x000fd40008400000 */
[----:B------:R-:W-:Y:S01]  /*17100*/  @P6 STG.E.U16 desc[UR20][R12.64+0x10], R92 ;  /* 0x0000105c0c006986 */ /* 0x000fe2000c101514 */
[----:B------:R-:W-:-:S04]  /*17110*/  ISETP.GT.AND P6, PT, R3, 0x9, PT ;  /* 0x000000090300780c */ /* 0x000fc80003fc4270 */
[----:B------:R-:W-:Y:S01]  /*17120*/  ISETP.GT.AND P6, PT, R0, 0x80, P6 ;  /* 0x000000800000780c */ /* 0x000fe200037c4270 */
[----:B-1----:R-:W-:Y:S01]  /*17130*/  IMAD.U32 R7, RZ, RZ, UR16 ;  /* 0x00000010ff077e24 */ /* 0x002fe2000f8e00ff */
[----:B------:R-:W-:Y:S01]  /*17140*/  UIMAD UR10, UR17, 0x180, URZ ;  /* 0x00000180110a78a4 */ /* 0x000fe2000f8e023f */
[----:B------:R-:W-:Y:S02]  /*17150*/  F2FP.BF16.F32.PACK_AB R93, RZ, R93 ;  /* 0x0000005dff5d723e */ /* 0x000fe400000010ff */
[----:B------:R-:W-:-:S04]  /*17160*/  IMAD.WIDE.U32 R4, R7, 0x180, R4 ;  /* 0x0000018007047825 */ /* 0x000fc800078e0004 */
[----:B--2---:R-:W-:-:S04]  /*17170*/  VIADD R11, R5, UR10 ;  /* 0x0000000a050b7c36 */ /* 0x004fc80008000000 */
[----:B------:R-:W-:Y:S01]  /*17180*/  @P6 STG.E.U16 desc[UR20][R12.64+0x12], R93 ;  /* 0x0000125d0c006986 */ /* 0x000fe2000c101514 */
        /* <DEDUP_REMOVED lines=273> */
[----:B------:R-:W-:Y:S02]  /*182a0*/  VIADD R5, R5, UR10 ;  /* 0x0000000a05057c36 */ /* 0x000fe40008000000 */
[----:B------:R-:W-:-:S08]  /*182b0*/  FMUL R150, R150, UR13 ;  /* 0x0000000d96967c20 */ /* 0x000fd00008400000 */
[----:B------:R-:W-:Y:S01]  /*182c0*/  @P6 STG.E.U16 desc[UR20][R12.64+0xf2], R149 ;  /* 0x0000f2950c006986 */ /* 0x000fe2000c101514 */
[----:B------:R-:W-:-:S04]  /*182d0*/  IADD3 R14, P6, R4, UR5, RZ ;  /* 0x00000005040e7c10 */ /* 0x000fc8000ffde0ff */
[----:B------:R-:W-:Y:S02]  /*182e0*/  IADD3.X R15, R5, UR4, RZ, P6, !PT ;  /* 0x00000004050f7c10 */ /* 0x000fe4000b7fe4ff */
        /* <DEDUP_REMOVED lines=10> */
[----:B------:R-:W-:-:S05]  /*18390*/  @P6 IMAD.MOV.U32 R10, RZ, RZ, R4 ;  /* 0x000000ffff0a6224 */ /* 0x000fca00078e0004 */
[----:B------:R1:W-:Y:S01]  /*183a0*/  @P6 STG.E.U16 desc[UR20][R10.64], R24 ;  /* 0x000000180a006986 */ /* 0x0003e2000c101514 */
[----:B------:R-:W-:-:S04]  /*183b0*/  ISETP.GT.AND P6, PT, R3, 0x1, PT ;  /* 0x000000010300780c */ /* 0x000fc80003fc4270 */
[C---:B------:R-:W-:Y:S01]  /*183c0*/  ISETP.GT.AND P6, PT, R0.reuse, 0xc0, P6 ;  /* 0x000000c00000780c */ /* 0x040fe200037c4270 */
[----:B------:R-:W-:Y:S01]  /*183d0*/  FMUL R25, R25, UR13 ;  /* 0x0000000d19197c20 */ /* 0x000fe20008400000 */
[----:B------:R-:W-:Y:S01]  /*183e0*/  ISETP.GT.AND P5, PT, R0, 0xc8, P5 ;  /* 0x000000c80000780c */ /* 0x000fe20002fa4270 */
[----:B------:R-:W-:-:S03]  /*183f0*/  FMUL R26, R26, UR13 ;  /* 0x0000000d1a1a7c20 */ /* 0x000fc60008400000 */
[----:B------:R-:W-:Y:S02]  /*18400*/  F2FP.BF16.F32.PACK_AB R25, RZ, R25 ;  /* 0x00000019ff19723e */ /* 0x000fe400000010ff */
[----:B------:R-:W-:-:S05]  /*18410*/  F2FP.BF16.F32.PACK_AB R26, RZ, R26 ;  /* 0x0000001aff1a723e */ /* 0x000fca00000010ff */
[----:B-1----:R-:W-:-:S05]  /*18420*/  @P6 IMAD.MOV.U32 R10, RZ, RZ, R4 ;  /* 0x000000ffff0a6224 */ /* 0x002fca00078e0004 */
[----:B------:R-:W-:Y:S01]  /*18430*/  @P6 STG.E.U16 desc[UR20][R10.64+0x2], R25 ;  /* 0x000002190a006986 */ /* 0x000fe2000c101514 */
[----:B------:R-:W-:-:S03]  /*18440*/  ISETP.GT.AND P6, PT, R3, 0x1, PT ;  /* 0x000000010300780c */ /* 0x000fc60003fc4270 */
[----:B------:R-:W-:Y:S01]  /*18450*/  @P5 STG.E.U16 desc[UR20][R6.64], R26 ;  /* 0x0000001a06005986 */ /* 0x000fe2000c101514 */
[----:B------:R-:W-:Y:S01]  /*18460*/  ISETP.GT.AND P5, PT, R0, 0xc8, P6 ;  /* 0x000000c80000780c */ /* 0x000fe200037a4270 */
[----:B------:R-:W-:Y:S01]  /*18470*/  FMUL R27, R27, UR13 ;  /* 0x0000000d1b1b7c20 */ /* 0x000fe20008400000 */
[----:B------:R-:W-:-:S04]  /*18480*/  ISETP.GT.AND P6, PT, R3, 0x8, PT ;  /* 0x000000080300780c */ /* 0x000fc80003fc4270 */
[----:B------:R-:W-:Y:S01]  /*18490*/  F2FP.BF16.F32.PACK_AB R27, RZ, R27 ;  /* 0x0000001bff1b723e */ /* 0x000fe200000010ff */
[----:B------:R-:W-:-:S06]  /*184a0*/  FMUL R28, R28, UR13 ;  /* 0x0000000d1c1c7c20 */ /* 0x000fcc0008400000 */
[----:B------:R1:W-:Y:S01]  /*184b0*/  @P5 STG.E.U16 desc[UR20][R6.64+0x2], R27 ;  /* 0x0000021b06005986 */ /* 0x0003e2000c101514 */
[----:B------:R-:W-:Y:S02]  /*184c0*/  ISETP.GT.AND P5, PT, R0, 0xc0, P6 ;  /* 0x000000c00000780c */ /* 0x000fe400037a4270 */
[----:B------:R-:W-:Y:S02]  /*184d0*/  F2FP.BF16.F32.PACK_AB R28, RZ, R28 ;  /* 0x0000001cff1c723e */ /* 0x000fe400000010ff */
[----:B------:R-:W-:Y:S01]  /*184e0*/  ISETP.GT.AND P6, PT, R3, 0x9, PT ;  /* 0x000000090300780c */ /* 0x000fe20003fc4270 */
[----:B------:R-:W-:-:S08]  /*184f0*/  FMUL R29, R29, UR13 ;  /* 0x0000000d1d1d7c20 */ /* 0x000fd00008400000 */
        /* <DEDUP_REMOVED lines=11> */
[----:B------:R-:W-:Y:S02]  /*185b0*/  F2FP.BF16.F32.PACK_AB R31, RZ, R31 ;  /* 0x0000001fff1f723e */ /* 0x000fe400000010ff */
[----:B------:R-:W-:-:S09]  /*185c0*/  ISETP.GT.AND P6, PT, R3, 0x10, PT ;  /* 0x000000100300780c */ /* 0x000fd20003fc4270 */
[----:B-1----:R-:W-:Y:S02]  /*185d0*/  @P5 IMAD.MOV.U32 R6, RZ, RZ, R14 ;  /* 0x000000ffff065224 */ /* 0x002fe400078e000e */
[----:B------:R-:W-:Y:S02]  /*185e0*/  @P5 IMAD.MOV.U32 R7, RZ, RZ, R15 ;  /* 0x000000ffff075224 */ /* 0x000fe400078e000f */
[----:B------:R-:W-:-:S03]  /*185f0*/  FMUL R32, R32, UR13 ;  /* 0x0000000d20207c20 */ /* 0x000fc60008400000 */
[----:B------:R1:W-:Y:S01]  /*18600*/  @P5 STG.E.U16 desc[UR20][R6.64+0x12], R31 ;  /* 0x0000121f06005986 */ /* 0x0003e2000c101514 */
[----:B------:R-:W-:Y:S02]  /*18610*/  ISETP.GT.AND P5, PT, R0, 0xc0, P6 ;  /* 0x000000c00000780c */ /* 0x000fe400037a4270 */
[----:B------:R-:W-:Y:S02]  /*18620*/  F2FP.BF16.F32.PACK_AB R32, RZ, R32 ;  /* 0x00000020ff20723e */ /* 0x000fe400000010ff */
[----:B------:R-:W-:Y:S01]  /*18630*/  ISETP.GT.AND P6, PT, R3, 0x11, PT ;  /* 0x000000110300780c */ /* 0x000fe20003fc4270 */
[----:B------:R-:W-:-:S08]  /*18640*/  FMUL R33, R33, UR13 ;  /* 0x0000000d21217c20 */ /* 0x000fd00008400000 */
[----:B------:R-:W-:Y:S01]  /*18650*/  @P5 STG.E.U16 desc[UR20][R4.64+0x20], R32 ;  /* 0x0000202004005986 */ /* 0x000fe2000c101514 */
[----:B------:R-:W-:Y:S02]  /*18660*/  ISETP.GT.AND P5, PT, R0, 0xc0, P6 ;  /* 0x000000c00000780c */ /* 0x000fe400037a4270 */
[----:B------:R-:W-:-:S11]  /*18670*/  F2FP.BF16.F32.PACK_AB R33, RZ, R33 ;  /* 0x00000021ff21723e */ /* 0x000fd600000010ff */
[----:B------:R-:W-:Y:S01]  /*18680*/  @P5 STG.E.U16 desc[UR20][R4.64+0x22], R33 ;  /* 0x0000222104005986 */ /* 0x000fe2000c101514 */
[----:B------:R-:W-:-:S04]  /*18690*/  ISETP.GT.AND P5, PT, R3, 0x10, PT ;  /* 0x000000100300780c */ /* 0x000fc80003fa4270 */
[----:B------:R-:W-:Y:S01]  /*186a0*/  ISETP.GT.AND P5, PT, R0, 0xc8, P5 ;  /* 0x000000c80000780c */ /* 0x000fe20002fa4270 */
[----:B------:R-:W-:-:S05]  /*186b0*/  FMUL R34, R34, UR13 ;  /* 0x0000000d22227c20 */ /* 0x000fca0008400000 */
[----:B------:R-:W-:-:S07]  /*186c0*/  F2FP.BF16.F32.PACK_AB R34, RZ, R34 ;  /* 0x00000022ff22723e */ /* 0x000fce00000010ff */
[----:B-1----:R-:W-:Y:S02]  /*186d0*/  @P5 IMAD.MOV.U32 R6, RZ, RZ, R14 ;  /* 0x000000ffff065224 */ /* 0x002fe400078e000e */
[----:B------:R-:W-:-:S05]  /*186e0*/  @P5 IMAD.MOV.U32 R7, RZ, RZ, R15 ;  /* 0x000000ffff075224 */ /* 0x000fca00078e000f */
[----:B------:R1:W-:Y:S01]  /*186f0*/  @P5 STG.E.U16 desc[UR20][R6.64+0x20], R34 ;  /* 0x0000202206005986 */ /* 0x0003e2000c101514 */
[----:B------:R-:W-:Y:S01]  /*18700*/  ISETP.GT.AND P5, PT, R0, 0xc8, P6 ;  /* 0x000000c80000780c */ /* 0x000fe200037a4270 */
[----:B------:R-:W-:Y:S01]  /*18710*/  FMUL R35, R35, UR13 ;  /* 0x0000000d23237c20 */ /* 0x000fe20008400000 */
[----:B------:R-:W-:-:S04]  /*18720*/  ISETP.GT.AND P6, PT, R3, 0x18, PT ;  /* 0x000000180300780c */ /* 0x000fc80003fc4270 */
[----:B------:R-:W-:-:S07]  /*18730*/  F2FP.BF16.F32.PACK_AB R35, RZ, R35 ;  /* 0x00000023ff23723e */ /* 0x000fce00000010ff */
        /* <DEDUP_REMOVED lines=223> */
[----:B-1----:R-:W-:Y:S01]  /*19530*/  @P5 MOV R6, R14 ;  /* 0x0000000e00065202 */ /* 0x002fe20000000f00 */
[----:B------:R-:W-:-:S05]  /*19540*/  @P5 IMAD.MOV.U32 R7, RZ, RZ, R15 ;  /* 0x000000ffff075224 */ /* 0x000fca00078e000f */
[----:B------:R-:W-:Y:S01]  /*19550*/  @P5 STG.E.U16 desc[UR20][R6.64+0xc0], R74 ;  /* 0x0000c04a06005986 */ /* 0x000fe2000c101514 */
[----:B------:R-:W-:Y:S01]  /*19560*/  ISETP.GT.AND P5, PT, R0, 0xc8, P6 ;  /* 0x000000c80000780c */ /* 0x000fe200037a4270 */
[----:B------:R-:W-:Y:S01]  /*19570*/  FMUL R75, R75, UR13 ;  /* 0x0000000d4b4b7c20 */ /* 0x000fe20008400000 */
[----:B------:R-:W-:-:S04]  /*19580*/  ISETP.GT.AND P6, PT, R3, 0x68, PT ;  /* 0x000000680300780c */ /* 0x000fc80003fc4270 */
[----:B------:R-:W-:-:S07]  /*19590*/  F2FP.BF16.F32.PACK_AB R75, RZ, R75 ;  /* 0x0000004bff4b723e */ /* 0x000fce00000010ff */
[----:B------:R-:W-:Y:S02]  /*195a0*/  @P5 IMAD.MOV.U32 R2, RZ, RZ, R14 ;  /* 0x000000ffff025224 */ /* 0x000fe400078e000e */
[----:B------:R-:W-:-:S05]  /*195b0*/  @P5 IMAD.MOV.U32 R3, RZ, RZ, R15 ;  /* 0x000000ffff035224 */ /* 0x000fca00078e000f */
[----:B------:R1:W-:Y:S01]  /*195c0*/  @P5 STG.E.U16 desc[UR20][R2.64+0xc2], R75 ;  /* 0x0000c24b02005986 */ /* 0x0003e2000c101514 */
[----:B------:R-:W-:Y:S01]  /*195d0*/  ISETP.GT.AND P5, PT, R0, 0xc0, P6 ;  /* 0x000000c00000780c */ /* 0x000fe200037a4270 */
[----:B------:R-:W-:-:S05]  /*195e0*/  FMUL R76, R76, UR13 ;  /* 0x0000000d4c4c7c20 */ /* 0x000fca0008400000 */
[----:B------:R-:W-:-:S07]  /*195f0*/  F2FP.BF16.F32.PACK_AB R76, RZ, R76 ;  /* 0x0000004cff4c723e */ /* 0x000fce00000010ff */
[----:B-1----:R-:W-:Y:S02]  /*19600*/  @P5 IMAD.MOV.U32 R2, RZ, RZ, R4 ;  /* 0x000000ffff025224 */ /* 0x002fe400078e0004 */
[----:B------:R-:W-:-:S05]  /*19610*/  @P5 IMAD.MOV.U32 R3, RZ, RZ, R5 ;  /* 0x000000ffff035224 */ /* 0x000fca00078e0005 */
[----:B------:R1:W-:Y:S01]  /*19620*/  @P5 STG.E.U16 desc[UR20][R2.64+0xd0], R76 ;  /* 0x0000d04c02005986 */ /* 0x0003e2000c101514 */
[C---:B------:R-:W-:Y:S02]  /*19630*/  ISETP.GT.AND P5, PT, R0.reuse, 0xc0, P4 ;  /* 0x000000c00000780c */ /* 0x040fe400027a4270 */
[C---:B------:R-:W-:Y:S01]  /*19640*/  ISETP.GT.AND P6, PT, R0.reuse, 0xc8, P6 ;  /* 0x000000c80000780c */ /* 0x040fe200037c4270 */
[----:B------:R-:W-:Y:S01]  /*19650*/  FMUL R77, R77, UR13 ;  /* 0x0000000d4d4d7c20 */ /* 0x000fe20008400000 */
[----:B------:R-:W-:Y:S01]  /*19660*/  ISETP.GT.AND P4, PT, R0, 0xc8, P4 ;  /* 0x000000c80000780c */ /* 0x000fe20002784270 */
[----:B------:R-:W-:-:S03]  /*19670*/  FMUL R78, R78, UR13 ;  /* 0x0000000d4e4e7c20 */ /* 0x000fc60008400000 */
[----:B------:R-:W-:-:S05]  /*19680*/  F2FP.BF16.F32.PACK_AB R77, RZ, R77 ;  /* 0x0000004dff4d723e */ /* 0x000fca00000010ff */
[----:B-1----:R-:W-:Y:S02]  /*19690*/  @P5 IMAD.MOV.U32 R2, RZ, RZ, R4 ;  /* 0x000000ffff025224 */ /* 0x002fe400078e0004 */
[----:B------:R-:W-:Y:S01]  /*196a0*/  @P5 IMAD.MOV.U32 R3, RZ, RZ, R5 ;  /* 0x000000ffff035224 */ /* 0x000fe200078e0005 */
[----:B------:R-:W-:Y:S01]  /*196b0*/  F2FP.BF16.F32.PACK_AB R78, RZ, R78 ;  /* 0x0000004eff4e723e */ /* 0x000fe200000010ff */
[----:B------:R-:W-:-:S03]  /*196c0*/  FMUL R79, R79, UR13 ;  /* 0x0000000d4f4f7c20 */ /* 0x000fc60008400000 */
[----:B------:R1:W-:Y:S01]  /*196d0*/  @P5 STG.E.U16 desc[UR20][R2.64+0xd2], R77 ;  /* 0x0000d24d02005986 */ /* 0x0003e2000c101514 */
[----:B------:R-:W-:Y:S02]  /*196e0*/  ISETP.GT.AND P5, PT, R0, 0xc0, P2 ;  /* 0x000000c00000780c */ /* 0x000fe400017a4270 */
[----:B------:R-:W-:Y:S01]  /*196f0*/  F2FP.BF16.F32.PACK_AB R79, RZ, R79 ;  /* 0x0000004fff4f723e */ /* 0x000fe200000010ff */
[----:B-1----:R-:W-:Y:S02]  /*19700*/  @P6 IMAD.MOV.U32 R2, RZ, RZ, R14 ;  /* 0x000000ffff026224 */ /* 0x002fe400078e000e */
[----:B------:R-:W-:-:S05]  /*19710*/  @P6 IMAD.MOV.U32 R3, RZ, RZ, R15 ;  /* 0x000000ffff036224 */ /* 0x000fca00078e000f */
[----:B------:R1:W-:Y:S01]  /*19720*/  @P6 STG.E.U16 desc[UR20][R2.64+0xd0], R78 ;  /* 0x0000d04e02006986 */ /* 0x0003e2000c101514 */
[----:B------:R-:W-:Y:S01]  /*19730*/  FMUL R80, R80, UR13 ;  /* 0x0000000d50507c20 */ /* 0x000fe20008400000 */
[----:B-1----:R-:W-:Y:S02]  /*19740*/  @P4 IMAD.MOV.U32 R2, RZ, RZ, R14 ;  /* 0x000000ffff024224 */ /* 0x002fe400078e000e */
[----:B------:R-:W-:-:S05]  /*19750*/  @P4 IMAD.MOV.U32 R3, RZ, RZ, R15 ;  /* 0x000000ffff034224 */ /* 0x000fca00078e000f */
[----:B------:R1:W-:Y:S01]  /*19760*/  @P4 STG.E.U16 desc[UR20][R2.64+0xd2], R79 ;  /* 0x0000d24f02004986 */ /* 0x0003e2000c101514 */
[C---:B------:R-:W-:Y:S02]  /*19770*/  ISETP.GT.AND P4, PT, R0.reuse, 0xc0, P3 ;  /* 0x000000c00000780c */ /* 0x040fe40001f84270 */
[C---:B------:R-:W-:Y:S01]  /*19780*/  ISETP.GT.AND P2, PT, R0.reuse, 0xc8, P2 ;  /* 0x000000c80000780c */ /* 0x040fe20001744270 */
[----:B------:R-:W-:Y:S01]  /*19790*/  FMUL R81, R81, UR13 ;  /* 0x0000000d51517c20 */ /* 0x000fe20008400000 */
[----:B------:R-:W-:Y:S02]  /*197a0*/  F2FP.BF16.F32.PACK_AB R80, RZ, R80 ;  /* 0x00000050ff50723e */ /* 0x000fe400000010ff */
[----:B------:R-:W-:Y:S01]  /*197b0*/  ISETP.GT.AND P3, PT, R0, 0xc8, P3 ;  /* 0x000000c80000780c */ /* 0x000fe20001f64270 */
[----:B-1----:R-:W-:Y:S02]  /*197c0*/  @P5 IMAD.MOV.U32 R2, RZ, RZ, R4 ;  /* 0x000000ffff025224 */ /* 0x002fe400078e0004 */
[----:B------:R-:W-:Y:S01]  /*197d0*/  @P5 IMAD.MOV.U32 R3, RZ, RZ, R5 ;  /* 0x000000ffff035224 */ /* 0x000fe200078e0005 */
[----:B------:R-:W-:Y:S01]  /*197e0*/  F2FP.BF16.F32.PACK_AB R81, RZ, R81 ;  /* 0x00000051ff51723e */ /* 0x000fe200000010ff */
[----:B------:R-:W-:-:S03]  /*197f0*/  FMUL R82, R82, UR13 ;  /* 0x0000000d52527c20 */ /* 0x000fc60008400000 */
[----:B------:R1:W-:Y:S01]  /*19800*/  @P5 STG.E.U16 desc[UR20][R2.64+0xe0], R80 ;  /* 0x0000e05002005986 */ /* 0x0003e2000c101514 */
[C---:B------:R-:W-:Y:S02]  /*19810*/  ISETP.GT.AND P6, PT, R0.reuse, 0xc0, P0 ;  /* 0x000000c00000780c */ /* 0x040fe400007c4270 */
[C---:B------:R-:W-:Y:S02]  /*19820*/  ISETP.GT.AND P5, PT, R0.reuse, 0xc0, P1 ;  /* 0x000000c00000780c */ /* 0x040fe40000fa4270 */
[----:B------:R-:W-:Y:S01]  /*19830*/  ISETP.GT.AND P0, PT, R0, 0xc8, P0 ;  /* 0x000000c80000780c */ /* 0x000fe20000704270 */
[----:B-1----:R-:W-:Y:S02]  /*19840*/  @P4 IMAD.MOV.U32 R2, RZ, RZ, R4 ;  /* 0x000000ffff024224 */ /* 0x002fe400078e0004 */
[----:B------:R-:W-:Y:S01]  /*19850*/  @P4 IMAD.MOV.U32 R3, RZ, RZ, R5 ;  /* 0x000000ffff034224 */ /* 0x000fe200078e0005 */
[----:B------:R-:W-:Y:S01]  /*19860*/  F2FP.BF16.F32.PACK_AB R82, RZ, R82 ;  /* 0x00000052ff52723e */ /* 0x000fe200000010ff */
[----:B------:R-:W-:-:S03]  /*19870*/  FMUL R83, R83, UR13 ;  /* 0x0000000d53537c20 */ /* 0x000fc60008400000 */
[----:B------:R1:W-:Y:S01]  /*19880*/  @P4 STG.E.U16 desc[UR20][R2.64+0xe2], R81 ;  /* 0x0000e25102004986 */ /* 0x0003e2000c101514 */
[----:B------:R-:W-:Y:S01]  /*19890*/  FMUL R84, R84, UR13 ;  /* 0x0000000d54547c20 */ /* 0x000fe20008400000 */
[----:B------:R-:W-:Y:S01]  /*198a0*/  ISETP.GT.AND P1, PT, R0, 0xc8, P1 ;  /* 0x000000c80000780c */ /* 0x000fe20000f24270 */
[----:B------:R-:W-:Y:S01]  /*198b0*/  FMUL R85, R85, UR13 ;  /* 0x0000000d55557c20 */ /* 0x000fe20008400000 */
[----:B------:R-:W-:Y:S01]  /*198c0*/  F2FP.BF16.F32.PACK_AB R83, RZ, R83 ;  /* 0x00000053ff53723e */ /* 0x000fe200000010ff */
[----:B------:R-:W-:Y:S01]  /*198d0*/  FMUL R86, R86, UR13 ;  /* 0x0000000d56567c20 */ /* 0x000fe20008400000 */
[----:B-1----:R-:W-:Y:S02]  /*198e0*/  @P2 IMAD.MOV.U32 R2, RZ, RZ, R14 ;  /* 0x000000ffff022224 */ /* 0x002fe400078e000e */
[----:B------:R-:W-:-:S05]  /*198f0*/  @P2 IMAD.MOV.U32 R3, RZ, RZ, R15 ;  /* 0x000000ffff032224 */ /* 0x000fca00078e000f */
[----:B------:R1:W-:Y:S01]  /*19900*/  @P2 STG.E.U16 desc[UR20][R2.64+0xe0], R82 ;  /* 0x0000e05202002986 */ /* 0x0003e2000c101514 */
[----:B------:R-:W-:Y:S01]  /*19910*/  F2FP.BF16.F32.PACK_AB R84, RZ, R84 ;  /* 0x00000054ff54723e */ /* 0x000fe200000010ff */
[----:B------:R-:W-:Y:S01]  /*19920*/  @P5 IMAD.MOV.U32 R6, RZ, RZ, R4 ;  /* 0x000000ffff065224 */ /* 0x000fe200078e0004 */
[----:B------:R-:W-:Y:S01]  /*19930*/  F2FP.BF16.F32.PACK_AB R85, RZ, R85 ;  /* 0x00000055ff55723e */ /* 0x000fe200000010ff */
[----:B------:R-:W-:Y:S01]  /*19940*/  @P5 IMAD.MOV.U32 R7, RZ, RZ, R5 ;  /* 0x000000ffff075224 */ /* 0x000fe200078e0005 */
[----:B------:R-:W-:Y:S01]  /*19950*/  F2FP.BF16.F32.PACK_AB R86, RZ, R86 ;  /* 0x00000056ff56723e */ /* 0x000fe200000010ff */
[----:B-1----:R-:W-:Y:S02]  /*19960*/  @P3 IMAD.MOV.U32 R2, RZ, RZ, R14 ;  /* 0x000000ffff023224 */ /* 0x002fe400078e000e */
[----:B------:R-:W-:-:S05]  /*19970*/  @P3 IMAD.MOV.U32 R3, RZ, RZ, R15 ;  /* 0x000000ffff033224 */ /* 0x000fca00078e000f */
[----:B------:R1:W-:Y:S04]  /*19980*/  @P3 STG.E.U16 desc[UR20][R2.64+0xe2], R83 ;  /* 0x0000e25302003986 */ /* 0x0003e8000c101514 */
[----:B------:R2:W-:Y:S04]  /*19990*/  @P6 STG.E.U16 desc[UR20][R4.64+0xf0], R84 ;  /* 0x0000f05404006986 */ /* 0x0005e8000c101514 */
[----:B------:R2:W-:Y:S01]  /*199a0*/  @P5 STG.E.U16 desc[UR20][R6.64+0xf2], R85 ;  /* 0x0000f25506005986 */ /* 0x0005e2000c101514 */
[----:B-1----:R-:W-:Y:S02]  /*199b0*/  @P0 IMAD.MOV.U32 R2, RZ, RZ, R14 ;  /* 0x000000ffff020224 */ /* 0x002fe400078e000e */
[----:B------:R-:W-:-:S02]  /*199c0*/  @P0 IMAD.MOV.U32 R3, RZ, RZ, R15 ;  /* 0x000000ffff030224 */ /* 0x000fc400078e000f */
[----:B------:R-:W-:-:S03]  /*199d0*/  FMUL R87, R87, UR13 ;  /* 0x0000000d57577c20 */ /* 0x000fc60008400000 */
[----:B------:R2:W-:Y:S01]  /*199e0*/  @P0 STG.E.U16 desc[UR20][R2.64+0xf0], R86 ;  /* 0x0000f05602000986 */ /* 0x0005e2000c101514 */
[----:B------:R-:W-:Y:S05]  /*199f0*/  @!P1 EXIT ;  /* 0x000000000000994d */ /* 0x000fea0003800000 */
[----:B------:R-:W-:-:S05]  /*19a00*/  F2FP.BF16.F32.PACK_AB R87, RZ, R87 ;  /* 0x00000057ff57723e */ /* 0x000fca00000010ff */
[----:B------:R-:W-:Y:S01]  /*19a10*/  STG.E.U16 desc[UR20][R14.64+0xf2], R87 ;  /* 0x0000f2570e007986 */ /* 0x000fe2000c101514 */
[----:B------:R-:W-:Y:S05]  /*19a20*/  EXIT ;  /* 0x000000000000794d */ /* 0x000fea0003800000 */
.L_x_13:
[----:B------:R-:W-:-:S13]  /*19a30*/  ISETP.NE.AND P0, PT, RZ, UR9, PT ;  /* 0x00000009ff007c0c */ /* 0x000fda000bf05270 */
[----:B------:R-:W-:Y:S05]  /*19a40*/  @P0 EXIT ;  /* 0x000000000000094d */ /* 0x000fea0003800000 */
[----:B------:R-:W-:-:S13]  /*19a50*/  ELECT P0, URZ, PT ;  /* 0x00000000003f782f */ /* 0x000fda0003800000 */
[----:B------:R-:W-:Y:S05]  /*19a60*/  @!P0 BRA `(.L_x_530) ;  /* 0x0000000800988947 */ /* 0x000fea0003800000 */
[----:B------:R-:W-:-:S06]  /*19a70*/  UISETP.GE.AND UP0, UPT, UR52, 0x1, UPT ;  /* 0x000000013400788c */ /* 0x000fcc000bf06270 */
[----:B------:R-:W-:-:S13]  /*19a80*/  PLOP3.LUT P0, PT, PT, PT, UP0, 0x80, 0x0 ;  /* 0x000000000000781c */ /* 0x000fda0003f0f008 */
[----:B------:R-:W-:Y:S05]  /*19a90*/  @!P0 BRA `(.L_x_530) ;  /* 0x00000008008c8947 */ /* 0x000fea0003800000 */
[----:B------:R-:W0:Y:S01]  /*19aa0*/  S2R R12, SR_CgaCtaId ;  /* 0x00000000000c7919 */ /* 0x000e220000008800 */
[----:B------:R-:W1:Y:S01]  /*19ab0*/  LDC.64 R2, c[0x0][0x4f8] ;  /* 0x00013e00ff027b82 */ /* 0x000e620000000a00 */
[----:B------:R-:W-:Y:S01]  /*19ac0*/  ULDC.64 UR4, c[0x0][0x4c0] ;  /* 0x0001300000047ab9 */ /* 0x000fe20000000a00 */
[----:B------:R-:W-:Y:S01]  /*19ad0*/  ULDC UR8, c[0x0][0x4c8] ;  /* 0x0001320000087ab9 */ /* 0x000fe20000000800 */
[----:B------:R-:W-:Y:S01]  /*19ae0*/  LOP3.LUT P0, RZ, R6, 0x1f, RZ, 0xc0, !PT ;  /* 0x0000001f06ff7812 */ /* 0x000fe2000780c0ff */
[----:B------:R-:W-:Y:S01]  /*19af0*/  IMAD.U32 R4, RZ, RZ, UR5 ;  /* 0x00000005ff047e24 */ /* 0x000fe2000f8e00ff */
[C---:B------:R-:W-:Y:S01]  /*19b00*/  ISETP.NE.AND P2, PT, R9.reuse, RZ, PT ;  /* 0x000000ff0900720c */ /* 0x040fe20003f45270 */
[----:B------:R-:W-:Y:S01]  /*19b10*/  IMAD.U32 R11, RZ, RZ, UR8 ;  /* 0x00000008ff0b7e24 */ /* 0x000fe2000f8e00ff */
[----:B------:R-:W-:Y:S01]  /*19b20*/  ISETP.NE.OR P0, PT, R9, RZ, !P0 ;  /* 0x000000ff0900720c */ /* 0x000fe20004705670 */
[----:B------:R-:W2:Y:S01]  /*19b30*/  LDC R0, c[0x0][0x500] ;  /* 0x00014000ff007b82 */ /* 0x000ea20000000800 */
[----:B------:R-:W-:-:S02]  /*19b40*/  IMAD.U32 R13, RZ, RZ, UR15 ;  /* 0x0000000fff0d7e24 */ /* 0x000fc4000f8e00ff */
[----:B------:R-:W-:Y:S02]  /*19b50*/  IMAD.U32 R5, RZ, RZ, UR4 ;  /* 0x00000004ff057e24 */ /* 0x000fe4000f8e00ff */
[----:B------:R-:W-:Y:S02]  /*19b60*/  IMAD.SHL.U32 R13, R13, 0x80, RZ ;  /* 0x000000800d0d7824 */ /* 0x000fe400078e00ff */
[----:B------:R-:W-:Y:S02]  /*19b70*/  IMAD.U32 R6, RZ, RZ, UR25 ;  /* 0x00000019ff067e24 */ /* 0x000fe4000f8e00ff */
[----:B------:R-:W-:Y:S02]  /*19b80*/  IMAD.MOV.U32 R18, RZ, RZ, RZ ;  /* 0x000000ffff127224 */ /* 0x000fe400078e00ff */
[----:B------:R-:W-:Y:S02]  /*19b90*/  VIADD R19, R13, 0x40 ;  /* 0x000000400d137836 */ /* 0x000fe40000000000 */
[----:B-1----:R-:W-:-:S02]  /*19ba0*/  IMAD R9, R4, UR24, R3 ;  /* 0x0000001804097c24 */ /* 0x002fc4000f8e0203 */
[----:B------:R-:W-:Y:S02]  /*19bb0*/  IMAD.U32 R3, RZ, RZ, UR6 ;  /* 0x00000006ff037e24 */ /* 0x000fe4000f8e00ff */
[----:B------:R-:W-:Y:S02]  /*19bc0*/  IMAD R8, R5, UR23, R2 ;  /* 0x0000001705087c24 */ /* 0x000fe4000f8e0202 */
[----:B------:R-:W-:Y:S01]  /*19bd0*/  IMAD.MOV.U32 R4, RZ, RZ, 0x1 ;  /* 0x00000001ff047424 */ /* 0x000fe200078e00ff */
[----:B------:R-:W-:Y:S01]  /*19be0*/  LOP3.LUT R3, R3, 0x2, RZ, 0xfc, !PT ;  /* 0x0000000203037812 */ /* 0x000fe200078efcff */
[----:B--2---:R-:W-:Y:S02]  /*19bf0*/  IMAD R10, R11, UR7, R0 ;  /* 0x000000070b0a7c24 */ /* 0x004fe4000f8e0200 */
[----:B0-----:R-:W-:Y:S02]  /*19c00*/  IMAD.SHL.U32 R0, R12, 0x800, RZ ;  /* 0x000008000c007824 */ /* 0x001fe400078e00ff */
[----:B------:R-:W-:-:S02]  /*19c10*/  IMAD.SHL.U32 R11, R7, 0x100, RZ ;  /* 0x00000100070b7824 */ /* 0x000fc400078e00ff */
[----:B------:R-:W-:Y:S01]  /*19c20*/  IMAD.MOV.U32 R5, RZ, RZ, RZ ;  /* 0x000000ffff057224 */ /* 0x000fe200078e00ff */
[----:B------:R-:W-:Y:S01]  /*19c30*/  LOP3.LUT R0, R0, 0x800, RZ, 0xc0, !PT ;  /* 0x0000080000007812 */ /* 0x000fe200078ec0ff */
[----:B------:R-:W-:Y:S02]  /*19c40*/  IMAD.SHL.U32 R2, R12, 0x20, RZ ;  /* 0x000000200c027824 */ /* 0x000fe400078e00ff */
[C---:B------:R-:W-:Y:S02]  /*19c50*/  VIADD R15, R11.reuse, 0x40 ;  /* 0x000000400b0f7836 */ /* 0x040fe40000000000 */
[C---:B------:R-:W-:Y:S02]  /*19c60*/  VIADD R16, R11.reuse, 0x80 ;  /* 0x000000800b107836 */ /* 0x040fe40000000000 */
[----:B------:R-:W-:-:S07]  /*19c70*/  VIADD R17, R11, 0xc0 ;  /* 0x000000c00b117836 */ /* 0x000fce0000000000 */
.L_x_534:
[----:B------:R-:W0:Y:S01]  /*19c80*/  S2R R12, SR_CgaCtaId ;  /* 0x00000000000c7919 */ /* 0x000e220000008800 */
[----:B------:R-:W-:-:S04]  /*19c90*/  MOV R7, 0x400 ;  /* 0x0000040000077802 */ /* 0x000fc80000000f00 */
[----:B0-----:R-:W-:Y:S02]  /*19ca0*/  LEA R14, R12, R7, 0x18 ;  /* 0x000000070c0e7211 */ /* 0x001fe400078ec0ff */
[----:B------:R-:W-:-:S03]  /*19cb0*/  SHF.L.U32 R7, R4, 0x1f, RZ ;  /* 0x0000001f04077819 */ /* 0x000fc600000006ff */
[----:B------:R-:W-:-:S07]  /*19cc0*/  IMAD R12, R5, 0x8, R14 ;  /* 0x00000008050c7824 */ /* 0x000fce00078e020e */
.L_x_531:
[----:B0-----:R0:W1:Y:S02]  /*19cd0*/  SYNCS.PHASECHK.TRANS64.TRYWAIT P1, [R12+URZ+0x30020], R7 ;  /* 0x030020070c0075a7 */ /* 0x001064000802017f */
[----:B-1----:R-:W-:Y:S05]  /*19ce0*/  @!P1 NANOSLEEP.SYNCS 0x989680 ;  /* 0x009896800000995d */ /* 0x002fea0003900000 */
[----:B------:R-:W1:Y:S02]  /*19cf0*/  @!P1 SYNCS.PHASECHK.TRANS64 P1, [R12+URZ+0x30020], R7 ;  /* 0x030020070c0095a7 */ /* 0x000e64000802007f */
[----:B-1----:R-:W-:Y:S05]  /*19d00*/  @!P1 BRA `(.L_x_531) ;  /* 0xfffffffc00f09947 */ /* 0x002fea000383ffff */
[----:B0-----:R-:W0:Y:S02]  /*19d10*/  @!P2 LDC R7, c[0x0][0x580] ;  /* 0x00016000ff07ab82 */ /* 0x001e240000000800 */
[----:B0-----:R0:W-:Y:S02]  /*19d20*/  @!P2 SYNCS.ARRIVE.TRANS64 RZ, [R12+URZ+0x30000], R7 ;  /* 0x030000070cffa9a7 */ /* 0x0011e4000800003f */
[----:B0-----:R-:W-:-:S04]  /*19d30*/  PRMT R7, R3, 0x9910, RZ ;  /* 0x0000991003077816 */ /* 0x001fc800000000ff */
[----:B------:R-:W-:-:S13]  /*19d40*/  ISETP.NE.AND P1, PT, R7, 0x2, PT ;  /* 0x000000020700780c */ /* 0x000fda0003f25270 */
[----:B------:R-:W-:Y:S05]  /*19d50*/  @P1 BRA `(.L_x_532) ;  /* 0x0000000000041947 */ /* 0x000fea0003800000 */
[----:B------:R-:W-:Y:S01]  /*19d60*/  BPT.TRAP 0x1 ;  /* 0x000000040000795c */ /* 0x000fe20000300000 */
.L_x_532:
[----:B------:R-:W-:Y:S05]  /*19d70*/  @P0 BRA `(.L_x_533) ;  /* 0x0000000000040947 */ /* 0x000fea0003800000 */
[----:B------:R-:W-:Y:S01]  /*19d80*/  BPT.TRAP 0x1 ;  /* 0x000000040000795c */ /* 0x000fe20000300000 */
.L_x_533:
[----:B------:R-:W-:Y:S01]  /*19d90*/  R2UR UR31, R18 ;  /* 0x00000000121f72ca */ /* 0x000fe200000e0000 */
[----:B------:R-:W-:Y:S01]  /*19da0*/  ULDC UR11, c[0x0][0x490] ;  /* 0x00012400000b7ab9 */ /* 0x000fe20000000800 */
[----:B------:R-:W-:Y:S01]  /*19db0*/  R2UR UR8, R2 ;  /* 0x00000000020872ca */ /* 0x000fe200000e0000 */
[----:B------:R-:W-:Y:S01]  /*19dc0*/  UISETP.NE.AND UP0, UPT, UR11, 0x1, UPT ;  /* 0x000000010b00788c */ /* 0x000fe2000bf05270 */
[----:B------:R-:W-:Y:S01]  /*19dd0*/  IMAD R7, R5, 0x2000, R0 ;  /* 0x0000200005077824 */ /* 0x000fe200078e0200 */
[----:B------:R-:W-:Y:S01]  /*19de0*/  ULDC UR10, c[0x0][0x49c] ;  /* 0x00012700000a7ab9 */ /* 0x000fe20000000800 */
[----:B------:R-:W-:Y:S01]  /*19df0*/  ULDC UR41, c[0x0][0x4a8] ;  /* 0x00012a0000297ab9 */ /* 0x000fe20000000800 */
[----:B------:R-:W-:Y:S01]  /*19e00*/  UISETP.NE.AND UP1, UPT, UR10, 0x1, UPT ;  /* 0x000000010a00788c */ /* 0x000fe2000bf25270 */
[----:B------:R-:W-:Y:S01]  /*19e10*/  IMAD R7, R7, 0x2, R14 ;  /* 0x0000000207077824 */ /* 0x000fe200078e020e */
[----:B------:R-:W-:Y:S01]  /*19e20*/  R2UR UR29, R12 ;  /* 0x000000000c1d72ca */ /* 0x000fe200000e0000 */
[----:B------:R-:W-:Y:S01]  /*19e30*/  IMAD.MOV.U32 R12, RZ, RZ, 0x3 ;  /* 0x00000003ff0c7424 */ /* 0x000fe200078e00ff */
[C---:B------:R-:W-:Y:S01]  /*19e40*/  R2UR UR28, R5.reuse ;  /* 0x00000000051c72ca */ /* 0x040fe200000e0000 */
[----:B------:R-:W-:Y:S01]  /*19e50*/  ULDC.64 UR32, c[0x0][0x198] ;  /* 0x0000660000207ab9 */ /* 0x000fe20000000a00 */
[----:B------:R-:W-:Y:S01]  /*19e60*/  USHF.L.U32 UR31, UR31, 0x6, URZ ;  /* 0x000000061f1f7899 */ /* 0x000fe2000800063f */
[C---:B------:R-:W-:Y:S01]  /*19e70*/  ISETP.GT.AND P3, PT, R6.reuse, 0x1, PT ;  /* 0x000000010600780c */ /* 0x040fe20003f64270 */
[----:B------:R-:W-:Y:S01]  /*19e80*/  @UP0 ULDC UR4, c[0x0][0x494] ;  /* 0x0001250000040ab9 */ /* 0x000fe20000000800 */
[----:B------:R-:W-:Y:S01]  /*19e90*/  @UP0 ULDC UR12, c[0x0][0x494] ;  /* 0x00012500000c0ab9 */ /* 0x000fe20000000800 */
[----:B------:R-:W-:Y:S01]  /*19ea0*/  ULOP3.LUT UR8, UR31, 0x20, UR8, 0xf8, !UPT ;  /* 0x000000201f087892 */ /* 0x000fe2000f8ef808 */
[----:B------:R-:W-:Y:S01]  /*19eb0*/  VIADD R5, R5, 0x1 ;  /* 0x0000000105057836 */ /* 0x000fe20000000000 */
[----:B------:R-:W-:Y:S01]  /*19ec0*/  @UP0 ULDC UR9, c[0x0][0x498] ;  /* 0x0001260000090ab9 */ /* 0x000fe20000000800 */
[----:B------:R-:W-:Y:S01]  /*19ed0*/  @UP0 ULDC UR14, c[0x0][0x498] ;  /* 0x00012600000e0ab9 */ /* 0x000fe20000000800 */
[----:B------:R-:W-:Y:S01]  /*19ee0*/  UIMAD.WIDE.U32 UR4, UR8, UR4, URZ ;  /* 0x00000004080472a5 */ /* 0x000fe2000f8e003f */
[----:B------:R-:W-:Y:S01]  /*19ef0*/  VIADD R6, R6, 0xffffffff ;  /* 0xffffffff06067836 */ /* 0x000fe20000000000 */
[----:B------:R-:W-:Y:S01]  /*19f00*/  UIMAD.WIDE.U32 UR12, UR8, UR12, URZ ;  /* 0x0000000c080c72a5 */ /* 0x000fe2000f8e003f */
[C---:B------:R-:W-:Y:S01]  /*19f10*/  ISETP.NE.AND P1, PT, R5.reuse, 0x4, PT ;  /* 0x000000040500780c */ /* 0x040fe20003f25270 */
[----:B------:R-:W-:Y:S01]  /*19f20*/  UMOV UR18, UR8 ;  /* 0x0000000800127c82 */ /* 0x000fe20008000000 */
[----:B------:R-:W-:Y:S01]  /*19f30*/  @UP0 USHF.R.U32.HI UR18, URZ, UR9, UR5 ;  /* 0x000000093f120299 */ /* 0x000fe20008011605 */
[----:B------:R-:W-:Y:S01]  /*19f40*/  VIADD R18, R18, 0x1 ;  /* 0x0000000112127836 */ /* 0x000fe20000000000 */
[----:B------:R-:W-:Y:S01]  /*19f50*/  UMOV UR34, UR8 ;  /* 0x0000000800227c82 */ /* 0x000fe20008000000 */
[----:B------:R-:W-:Y:S01]  /*19f60*/  @UP1 ULDC.64 UR16, c[0x0][0x4a0] ;  /* 0x0001280000101ab9 */ /* 0x000fe20000000a00 */
[----:B------:R-:W-:Y:S01]  /*19f70*/  @UP0 USHF.R.U32.HI UR34, URZ, UR14, UR13 ;  /* 0x0000000e3f220299 */ /* 0x000fe2000801160d */
[----:B------:R-:W-:Y:S01]  /*19f80*/  SEL R5, R5, RZ, P1 ;  /* 0x000000ff05057207 */ /* 0x000fe20000800000 */
[----:B------:R-:W-:Y:S01]  /*19f90*/  UIMAD.WIDE.U32 UR4, UR18, UR16, URZ ;  /* 0x00000010120472a5 */ /* 0x000fe2000f8e003f */
[----:B------:R-:W-:Y:S01]  /*19fa0*/  @UP1 ULDC.64 UR20, c[0x0][0x4a0] ;  /* 0x0001280000141ab9 */ /* 0x000fe20000000a00 */
[----:B------:R-:W-:Y:S01]  /*19fb0*/  UMOV UR9, UR18 ;  /* 0x0000001200097c82 */ /* 0x000fe20008000000 */
[----:B------:R-:W-:-:S02]  /*19fc0*/  UIMAD.WIDE.U32 UR12, UR34, UR20, URZ ;  /* 0x00000014220c72a5 */ /* 0x000fc4000f8e003f */
[----:B------:R-:W-:Y:S02]  /*19fd0*/  @UP1 USHF.R.U32.HI UR9, URZ, UR17, UR5 ;  /* 0x000000113f091299 */ /* 0x000fe40008011605 */
[----:B------:R-:W-:Y:S01]  /*19fe0*/  R2UR UR5, R14 ;  /* 0x000000000e0572ca */ /* 0x000fe200000e0000 */
[----:B------:R-:W-:Y:S01]  /*19ff0*/  UISETP.NE.AND UP0, UPT, UR41, 0x1, UPT ;  /* 0x000000012900788c */ /* 0x000fe2000bf05270 */
[----:B------:R-:W-:Y:S01]  /*1a000*/  UMOV UR17, UR34 ;  /* 0x0000002200117c82 */ /* 0x000fe20008000000 */
[----:B------:R-:W-:Y:S01]  /*1a010*/  @UP1 USHF.R.U32.HI UR17, URZ, UR21, UR13 ;  /* 0x000000153f111299 */ /* 0x000fe2000801160d */
[----:B------:R-:W-:Y:S01]  /*1a020*/  R2UR UR21, R7 ;  /* 0x00000000071572ca */ /* 0x000fe200000e0000 */
[----:B------:R-:W-:Y:S01]  /*1a030*/  IMAD.U32 R7, R9, 0x20, R8 ;  /* 0x0000002009077824 */ /* 0x000fe200078e0008 */
[----:B------:R-:W-:Y:S02]  /*1a040*/  UIADD3 UR19, -UR18, URZ, URZ ;  /* 0x0000003f12137290 */ /* 0x000fe4000fffe13f */
[----:B------:R-:W-:Y:S01]  /*1a050*/  UIADD3 UR14, -UR34, URZ, URZ ;  /* 0x0000003f220e7290 */ /* 0x000fe2000fffe13f */
[----:B------:R-:W-:Y:S01]  /*1a060*/  IMAD.U32 R7, R10, 0x400, R7 ;  /* 0x000004000a077824 */ /* 0x000fe200078e0007 */
[----:B------:R-:W-:-:S02]  /*1a070*/  UIMAD UR19, UR11, UR19, UR8 ;  /* 0x000000130b1372a4 */ /* 0x000fc4000f8e0208 */
[----:B------:R-:W-:Y:S01]  /*1a080*/  UIMAD UR11, UR11, UR14, UR8 ;  /* 0x0000000e0b0b72a4 */ /* 0x000fe2000f8e0208 */
[----:B------:R-:W-:Y:S01]  /*1a090*/  ULDC UR12, c[0x0][0x4cc] ;  /* 0x00013300000c7ab9 */ /* 0x000fe20000000800 */
[----:B------:R-:W-:Y:S01]  /*1a0a0*/  ULDC UR13, c[0x0][0x4ec] ;  /* 0x00013b00000d7ab9 */ /* 0x000fe20000000800 */
[----:B------:R-:W-:Y:S01]  /*1a0b0*/  @UP0 ULDC UR20, c[0x0][0x4ac] ;  /* 0x00012b0000140ab9 */ /* 0x000fe20000000800 */
[----:B------:R-:W-:Y:S01]  /*1a0c0*/  R2UR UR50, R7 ;  /* 0x00000000073272ca */ /* 0x000fe200000e0000 */
[----:B------:R-:W-:Y:S01]  /*1a0d0*/  @UP0 ULDC UR22, c[0x0][0x4ac] ;  /* 0x00012b0000160ab9 */ /* 0x000fe20000000800 */
[----:B------:R-:W-:Y:S01]  /*1a0e0*/  UIADD3 UR16, UR21, 0x20000, URZ ;  /* 0x0002000015107890 */ /* 0x000fe2000fffe03f */
[----:B------:R-:W-:Y:S01]  /*1a0f0*/  PRMT R7, R12, 0x7610, R7 ;  /* 0x000076100c077816 */ /* 0x000fe20000000007 */
[----:B------:R-:W-:Y:S02]  /*1a100*/  UIADD3 UR8, UR21, 0x22000, URZ ;  /* 0x0002200015087890 */ /* 0x000fe4000fffe03f */
[----:B------:R-:W-:Y:S01]  /*1a110*/  UIMAD UR19, UR19, UR12, UR13 ;  /* 0x0000000c131372a4 */ /* 0x000fe2000f8e020d */
[----:B------:R-:W-:Y:S01]  /*1a120*/  R2UR UR51, R7 ;  /* 0x00000000073372ca */ /* 0x000fe200000e0000 */
[----:B------:R-:W-:Y:S01]  /*1a130*/  UIMAD UR11, UR11, UR12, UR13 ;  /* 0x0000000c0b0b72a4 */ /* 0x000fe2000f8e020d */
[----:B------:R-:W-:Y:S01]  /*1a140*/  SEL R7, RZ, 0x1, P1 ;  /* 0x00000001ff077807 */ /* 0x000fe20000800000 */
[----:B------:R-:W-:-:S02]  /*1a150*/  UIMAD.WIDE.U32 UR20, UR9, UR20, URZ ;  /* 0x00000014091472a5 */ /* 0x000fc4000f8e003f */
[----:B------:R-:W-:Y:S01]  /*1a160*/  UIADD3 UR30, -UR9, URZ, URZ ;  /* 0x0000003f091e7290 */ /* 0x000fe2000fffe13f */
[----:B------:R-:W-:Y:S01]  /*1a170*/  LOP3.LUT R4, R4, R7, RZ, 0x3c, !PT ;  /* 0x0000000704047212 */ /* 0x000fe200078e3cff */
[----:B------:R-:W-:Y:S01]  /*1a180*/  UIMAD.WIDE.U32 UR12, UR17, UR22, URZ ;  /* 0x00000016110c72a5 */ /* 0x000fe2000f8e003f */
[----:B------:R-:W-:Y:S01]  /*1a190*/  @UP0 ULDC UR42, c[0x0][0x4b0] ;  /* 0x00012c00002a0ab9 */ /* 0x000fe20000000800 */
[----:B------:R-:W-:Y:S01]  /*1a1a0*/  UIADD3 UR53, -UR17, URZ, URZ ;  /* 0x0000003f11357290 */ /* 0x000fe2000fffe13f */
[----:B------:R-:W-:Y:S01]  /*1a1b0*/  @UP0 ULDC UR38, c[0x0][0x4b0] ;  /* 0x00012c0000260ab9 */ /* 0x000fe20000000800 */
[----:B------:R-:W-:Y:S01]  /*1a1c0*/  UMOV UR22, UR9 ;  /* 0x0000000900167c82 */ /* 0x000fe20008000000 */
[----:B------:R-:W-:Y:S01]  /*1a1d0*/  UMOV UR14, UR17 ;  /* 0x00000011000e7c82 */ /* 0x000fe20008000000 */
[----:B------:R-:W-:Y:S01]  /*1a1e0*/  @UP0 USHF.R.U32.HI UR22, URZ, UR42, UR21 ;  /* 0x0000002a3f160299 */ /* 0x000fe20008011615 */
[----:B------:R-:W-:Y:S01]  /*1a1f0*/  R2UR UR42, R17 ;  /* 0x00000000112a72ca */ /* 0x000fe200000e0000 */
[----:B------:R-:W-:Y:S01]  /*1a200*/  UIMAD UR18, UR10, UR30, UR18 ;  /* 0x0000001e0a1272a4 */ /* 0x000fe2000f8e0212 */
[----:B------:R-:W-:Y:S01]  /*1a210*/  R2UR UR30, R11 ;  /* 0x000000000b1e72ca */ /* 0x000fe200000e0000 */
[----:B------:R-:W-:Y:S01]  /*1a220*/  @UP0 USHF.R.U32.HI UR14, URZ, UR38, UR13 ;  /* 0x000000263f0e0299 */ /* 0x000fe2000801160d */
[----:B------:R-:W-:Y:S01]  /*1a230*/  R2UR UR38, R16 ;  /* 0x00000000102672ca */ /* 0x000fe200000e0000 */
[----:B------:R-:W-:Y:S01]  /*1a240*/  UIMAD UR10, UR10, UR53, UR34 ;  /* 0x000000350a0a72a4 */ /* 0x000fe2000f8e0222 */
[----:B------:R-:W-:Y:S01]  /*1a250*/  R2UR UR34, R15 ;  /* 0x000000000f2272ca */ /* 0x000fe200000e0000 */
[----:B------:R-:W-:-:S02]  /*1a260*/  UIADD3 UR4, UP1, UR32, 0xf0, URZ ;  /* 0x000000f020047890 */ /* 0x000fc4000ff3e03f */
[----:B------:R-:W-:Y:S01]  /*1a270*/  UIADD3 UR21, -UR22, URZ, URZ ;  /* 0x0000003f16157290 */ /* 0x000fe2000fffe13f */
[----:B------:R-:W-:Y:S01]  /*1a280*/  ULDC.64 UR46, c[0x0][0x4d0] ;  /* 0x00013400002e7ab9 */ /* 0x000fe20000000a00 */
[----:B------:R-:W-:Y:S01]  /*1a290*/  ULDC.64 UR44, c[0x0][0x4f0] ;  /* 0x00013c00002c7ab9 */ /* 0x000fe20000000a00 */
[----:B------:R-:W-:Y:S02]  /*1a2a0*/  ULEA UR28, UR28, UR5, 0xf ;  /* 0x000000051c1c7291 */ /* 0x000fe4000f8e783f */
[----:B------:R-:W-:Y:S02]  /*1a2b0*/  UIADD3 UR13, -UR14, URZ, URZ ;  /* 0x0000003f0e0d7290 */ /* 0x000fe4000fffe13f */
[----:B------:R-:W-:Y:S01]  /*1a2c0*/  UIMAD UR20, UR18, UR46, UR44 ;  /* 0x0000002e121472a4 */ /* 0x000fe2000f8e022c */
[----:B------:R-:W-:Y:S01]  /*1a2d0*/  R2UR UR18, R13 ;  /* 0x000000000d1272ca */ /* 0x000fe200000e0000 */
[----:B------:R-:W-:Y:S02]  /*1a2e0*/  UIADD3 UR48, UP2, UR32, 0x1f0, URZ ;  /* 0x000001f020307890 */ /* 0x000fe4000ff5e03f */
[----:B------:R-:W-:-:S02]  /*1a2f0*/  UIADD3 UR29, UR29, 0x30000, URZ ;  /* 0x000300001d1d7890 */ /* 0x000fc4000fffe03f */
[----:B------:R-:W-:Y:S02]  /*1a300*/  UIADD3.X UR5, URZ, UR33, URZ, UP1, !UPT ;  /* 0x000000213f057290 */ /* 0x000fe40008ffe43f */
[----:B------:R-:W-:Y:S01]  /*1a310*/  UIMAD UR12, UR10, UR46, UR44 ;  /* 0x0000002e0a0c72a4 */ /* 0x000fe2000f8e022c */
[----:B------:R-:W-:Y:S01]  /*1a320*/  R2UR UR10, R19 ;  /* 0x00000000130a72ca */ /* 0x000fe200000e0000 */
[----:B------:R-:W-:Y:S02]  /*1a330*/  UIMAD UR21, UR41, UR21, UR9 ;  /* 0x00000015291572a4 */ /* 0x000fe4000f8e0209 */
[----:B------:R-:W-:Y:S02]  /*1a340*/  UIADD3 UR32, UR28, 0x2000, URZ ;  /* 0x000020001c207890 */ /* 0x000fe4000fffe03f */
[----:B------:R-:W-:Y:S02]  /*1a350*/  UIMAD UR13, UR41, UR13, UR17 ;  /* 0x0000000d290d72a4 */ /* 0x000fe4000f8e0211 */
[----:B------:R-:W-:-:S02]  /*1a360*/  UIADD3 UR36, UR28, 0x4000, URZ ;  /* 0x000040001c247890 */ /* 0x000fc4000fffe03f */
[----:B------:R-:W-:Y:S02]  /*1a370*/  UIADD3 UR40, UR28, 0x6000, URZ ;  /* 0x000060001c287890 */ /* 0x000fe4000fffe03f */
[----:B------:R-:W-:Y:S02]  /*1a380*/  UIADD3.X UR49, URZ, UR33, URZ, UP2, !UPT ;  /* 0x000000213f317290 */ /* 0x000fe400097fe43f */
[----:B------:R-:W-:Y:S02]  /*1a390*/  UIMAD UR21, UR21, UR47, UR45 ;  /* 0x0000002f151572a4 */ /* 0x000fe4000f8e022d */
[----:B------:R-:W-:Y:S02]  /*1a3a0*/  UPRMT UR50, UR50, 0x5410, UR51 ;  /* 0x0000541032327896 */ /* 0x000fe40008000033 */
[----:B------:R-:W-:Y:S01]  /*1a3b0*/  UIMAD UR13, UR13, UR47, UR45 ;  /* 0x0000002f0d0d72a4 */ /* 0x000fe2000f8e022d */
[----:B------:R-:W-:Y:S01]  /*1a3c0*/  UMOV UR26, 0x0 ;  /* 0x00000000001a7882 */ /* 0x000fe20000000000 */
[----:B------:R-:W-:Y:S01]  /*1a3d0*/  UMOV UR27, 0x10000000 ;  /* 0x10000000001b7882 */ /* 0x000fe20000000000 */
[----:B------:R-:W-:Y:S01]  /*1a3e0*/  UMOV UR33, UR29 ;  /* 0x0000001d00217c82 */ /* 0x000fe20008000000 */
[----:B------:R-:W-:Y:S01]  /*1a3f0*/  UMOV UR35, UR31 ;  /* 0x0000001f00237c82 */ /* 0x000fe20008000000 */
[----:B------:R-:W-:Y:S01]  /*1a400*/  UMOV UR37, UR29 ;  /* 0x0000001d00257c82 */ /* 0x000fe20008000000 */
[----:B------:R-:W-:Y:S01]  /*1a410*/  UMOV UR39, UR31 ;  /* 0x0000001f00277c82 */ /* 0x000fe20008000000 */
[----:B------:R0:W-:Y:S01]  /*1a420*/  UTMALDG.2D [UR28], [UR4], desc[UR26] ;  /* 0x00001a1c040075b4 */ /* 0x0001e20008009000 */
[----:B------:R-:W-:Y:S01]  /*1a430*/  UMOV UR43, UR31 ;  /* 0x0000001f002b7c82 */ /* 0x000fe20008000000 */
[----:B------:R-:W-:Y:S01]  /*1a440*/  UMOV UR41, UR29 ;  /* 0x0000001d00297c82 */ /* 0x000fe20008000000 */
[----:B------:R-:W-:Y:S01]  /*1a450*/  UMOV UR17, UR29 ;  /* 0x0000001d00117c82 */ /* 0x000fe20008000000 */
[----:B------:R-:W-:Y:S01]  /*1a460*/  UMOV UR9, UR29 ;  /* 0x0000001d00097c82 */ /* 0x000fe20008000000 */
[----:B------:R0:W-:Y:S01]  /*1a470*/  UTMALDG.2D [UR32], [UR4], desc[UR26] ;  /* 0x00001a20040075b4 */ /* 0x0001e20008009000 */
[----:B------:R0:W-:Y:S01]  /*1a480*/  UTMALDG.2D [UR36], [UR4], desc[UR26] ;  /* 0x00001a24040075b4 */ /* 0x0001e20008009000 */
[----:B------:R0:W-:Y:S01]  /*1a490*/  UTMALDG.2D [UR40], [UR4], desc[UR26] ;  /* 0x00001a28040075b4 */ /* 0x0001e20008009000 */
[----:B------:R0:W-:Y:S01]  /*1a4a0*/  UTMALDG.5D.IM2COL.MULTICAST [UR16], [UR48], UR50 ;  /* 0x00000010300073b4 */ /* 0x0001e20008060832 */
[----:B------:R0:W-:Y:S02]  /*1a4b0*/  UTMALDG.5D.IM2COL.MULTICAST [UR8], [UR48], UR50 ;  /* 0x00000008300073b4 */ /* 0x0001e40008060832 */
[----:B0-----:R-:W-:Y:S05]  /*1a4c0*/  @P3 BRA `(.L_x_534) ;  /* 0xfffffff400ec3947 */ /* 0x001fea000383ffff */
.L_x_530:
[----:B------:R-:W-:Y:S05]  /*1a4d0*/  WARPSYNC.ALL ;  /* 0x0000000000007948 */ /* 0x000fea0003800000 */
[----:B------:R-:W-:-:S13]  /*1a4e0*/  ELECT P0, URZ, PT ;  /* 0x00000000003f782f */ /* 0x000fda0003800000 */
[----:B------:R-:W-:Y:S05]  /*1a4f0*/  @!P0 EXIT ;  /* 0x000000000000894d */ /* 0x000fea0003800000 */
[----:B------:R-:W-:-:S04]  /*1a500*/  ULOP3.LUT UR6, UR6, 0x2, URZ, 0xfc, !UPT ;  /* 0x0000000206067892 */ /* 0x000fc8000f8efc3f */
[----:B------:R-:W-:-:S06]  /*1a510*/  UISETP.NE.AND UP0, UPT, UR6, 0x3, UPT ;  /* 0x000000030600788c */ /* 0x000fcc000bf05270 */
[----:B------:R-:W-:-:S13]  /*1a520*/  PLOP3.LUT P0, PT, PT, PT, UP0, 0x80, 0x0 ;  /* 0x000000000000781c */ /* 0x000fda0003f0f008 */
[----:B------:R-:W-:Y:S05]  /*1a530*/  @!P0 BRA `(.L_x_535) ;  /* 0x0000000000048947 */ /* 0x000fea0003800000 */
[----:B------:R-:W-:Y:S01]  /*1a540*/  BPT.TRAP 0x1 ;  /* 0x000000040000795c */ /* 0x000fe20000300000 */
.L_x_535:
[----:B------:R-:W0:Y:S01]  /*1a550*/  S2UR UR6, SR_CgaCtaId ;  /* 0x00000000000679c3 */ /* 0x000e220000008800 */
[----:B------:R-:W-:Y:S01]  /*1a560*/  ULOP3.LUT UP0, URZ, UR25, 0x4, URZ, 0xc0, !UPT ;  /* 0x00000004193f7892 */ /* 0x000fe2000f80c03f */
[----:B------:R-:W-:Y:S01]  /*1a570*/  UMOV UR5, 0x400 ;  /* 0x0000040000057882 */ /* 0x000fe20000000000 */
[----:B------:R-:W-:Y:S02]  /*1a580*/  USHF.L.U32 UR4, UR25, 0x3, URZ ;  /* 0x0000000319047899 */ /* 0x000fe4000800063f */
[----:B------:R-:W-:Y:S02]  /*1a590*/  USEL UR7, URZ, 0x1, UP0 ;  /* 0x000000013f077887 */ /* 0x000fe40008000000 */
[----:B------:R-:W-:-:S04]  /*1a5a0*/  ULOP3.LUT UR25, UR25, 0x3, URZ, 0xc0, !UPT ;  /* 0x0000000319197892 */ /* 0x000fc8000f8ec03f */
[----:B------:R-:W-:-:S05]  /*1a5b0*/  IMAD.U32 R0, RZ, RZ, UR7 ;  /* 0x00000007ff007e24 */ /* 0x000fca000f8e00ff */
[----:B------:R-:W-:Y:S01]  /*1a5c0*/  SHF.L.U32 R0, R0, 0x1f, RZ ;  /* 0x0000001f00007819 */ /* 0x000fe200000006ff */
[----:B0-----:R-:W-:Y:S02]  /*1a5d0*/  ULEA UR6, UR6, UR5, 0x18 ;  /* 0x0000000506067291 */ /* 0x001fe4000f8ec03f */
[----:B------:R-:W-:Y:S02]  /*1a5e0*/  ULOP3.LUT UR5, UR4, 0x18, URZ, 0xc0, !UPT ;  /* 0x0000001804057892 */ /* 0x000fe4000f8ec03f */
[----:B------:R-:W-:-:S04]  /*1a5f0*/  UIADD3 UR4, UR6, 0x30020, URZ ;  /* 0x0003002006047890 */ /* 0x000fc8000fffe03f */
[----:B------:R-:W-:-:S12]  /*1a600*/  UIADD3 UR5, UR4, UR5, URZ ;  /* 0x0000000504057290 */ /* 0x000fd8000fffe03f */
.L_x_536:
[----:B0-----:R-:W-:-:S04]  /*1a610*/  IMAD.U32 R3, RZ, RZ, UR5 ;  /* 0x00000005ff037e24 */ /* 0x001fc8000f8e00ff */
[----:B------:R0:W1:Y:S03]  /*1a620*/  SYNCS.PHASECHK.TRANS64.TRYWAIT P0, [R3+URZ], R0 ;  /* 0x00000000030075a7 */ /* 0x000066000800017f */
[----:B-1----:R-:W-:Y:S05]  /*1a630*/  @!P0 NANOSLEEP.SYNCS 0x989680 ;  /* 0x009896800000895d */ /* 0x002fea0003900000 */
[----:B------:R-:W1:Y:S02]  /*1a640*/  @!P0 SYNCS.PHASECHK.TRANS64 P0, [R3+URZ], R0 ;  /* 0x00000000030085a7 */ /* 0x000e64000800007f */
[----:B-1----:R-:W-:Y:S05]  /*1a650*/  @!P0 BRA `(.L_x_536) ;  /* 0xfffffffc00ec8947 */ /* 0x002fea000383ffff */
[----:B------:R-:W-:-:S04]  /*1a660*/  UIADD3 UR25, UR25, 0x1, URZ ;  /* 0x0000000119197890 */ /* 0x000fc8000fffe03f */
[----:B------:R-:W-:Y:S02]  /*1a670*/  UISETP.EQ.XOR UP0, UPT, UR25, 0x4, !UP0 ;  /* 0x000000041900788c */ /* 0x000fe4000c702a70 */
[----:B------:R-:W-:Y:S02]  /*1a680*/  UISETP.NE.AND UP1, UPT, UR25, 0x4, UPT ;  /* 0x000000041900788c */ /* 0x000fe4000bf25270 */
[----:B------:R-:W-:Y:S02]  /*1a690*/  USEL UR5, URZ, 0x1, !UP0 ;  /* 0x000000013f057887 */ /* 0x000fe4000c000000 */
[----:B------:R-:W-:-:S04]  /*1a6a0*/  USEL UR25, UR25, URZ, UP1 ;  /* 0x0000003f19197287 */ /* 0x000fc80008800000 */
[----:B0-----:R-:W-:Y:S01]  /*1a6b0*/  IMAD.U32 R0, RZ, RZ, UR5 ;  /* 0x00000005ff007e24 */ /* 0x001fe2000f8e00ff */
[----:B------:R-:W-:-:S04]  /*1a6c0*/  ULEA UR6, UR25, UR4, 0x3 ;  /* 0x0000000419067291 */ /* 0x000fc8000f8e183f */
[----:B------:R-:W-:-:S08]  /*1a6d0*/  SHF.L.U32 R0, R0, 0x1f, RZ ;  /* 0x0000001f00007819 */ /* 0x000fd000000006ff */
.L_x_537:
[----:B0-----:R-:W-:-:S04]  /*1a6e0*/  IMAD.U32 R3, RZ, RZ, UR6 ;  /* 0x00000006ff037e24 */ /* 0x001fc8000f8e00ff */
[----:B------:R0:W1:Y:S03]  /*1a6f0*/  SYNCS.PHASECHK.TRANS64.TRYWAIT P0, [R3+URZ], R0 ;  /* 0x00000000030075a7 */ /* 0x000066000800017f */
[----:B-1----:R-:W-:Y:S05]  /*1a700*/  @!P0 NANOSLEEP.SYNCS 0x989680 ;  /* 0x009896800000895d */ /* 0x002fea0003900000 */
[----:B------:R-:W1:Y:S02]  /*1a710*/  @!P0 SYNCS.PHASECHK.TRANS64 P0, [R3+URZ], R0 ;  /* 0x00000000030085a7 */ /* 0x000e64000800007f */
[----:B-1----:R-:W-:Y:S05]  /*1a720*/  @!P0 BRA `(.L_x_537) ;  /* 0xfffffffc00ec8947 */ /* 0x002fea000383ffff */
[----:B------:R-:W-:-:S04]  /*1a730*/  UIADD3 UR25, UR25, 0x1, URZ ;  /* 0x0000000119197890 */ /* 0x000fc8000fffe03f */
[----:B------:R-:W-:Y:S02]  /*1a740*/  UISETP.EQ.XOR UP0, UPT, UR25, 0x4, UP0 ;  /* 0x000000041900788c */ /* 0x000fe40008702a70 */
[----:B------:R-:W-:Y:S02]  /*1a750*/  UISETP.NE.AND UP1, UPT, UR25, 0x4, UPT ;  /* 0x000000041900788c */ /* 0x000fe4000bf25270 */
[----:B------:R-:W-:Y:S02]  /*1a760*/  USEL UR5, URZ, 0x1, !UP0 ;  /* 0x000000013f057887 */ /* 0x000fe4000c000000 */
[----:B------:R-:W-:-:S04]  /*1a770*/  USEL UR25, UR25, URZ, UP1 ;  /* 0x0000003f19197287 */ /* 0x000fc80008800000 */
[----:B0-----:R-:W-:Y:S01]  /*1a780*/  IMAD.U32 R0, RZ, RZ, UR5 ;  /* 0x00000005ff007e24 */ /* 0x001fe2000f8e00ff */
[----:B------:R-:W-:-:S04]  /*1a790*/  ULEA UR6, UR25, UR4, 0x3 ;  /* 0x0000000419067291 */ /* 0x000fc8000f8e183f */
[----:B------:R-:W-:-:S08]  /*1a7a0*/  SHF.L.U32 R0, R0, 0x1f, RZ ;  /* 0x0000001f00007819 */ /* 0x000fd000000006ff */
.L_x_538:
        /* <DEDUP_REMOVED lines=13> */
.L_x_539:
[----:B0-----:R-:W-:-:S04]  /*1a880*/  IMAD.U32 R3, RZ, RZ, UR25 ;  /* 0x00000019ff037e24 */ /* 0x001fc8000f8e00ff */
[----:B------:R0:W1:Y:S03]  /*1a890*/  SYNCS.PHASECHK.TRANS64.TRYWAIT P0, [R3+URZ], R0 ;  /* 0x00000000030075a7 */ /* 0x000066000800017f */
[----:B-1----:R-:W-:Y:S05]  /*1a8a0*/  @!P0 NANOSLEEP.SYNCS 0x989680 ;  /* 0x009896800000895d */ /* 0x002fea0003900000 */
[----:B------:R-:W1:Y:S02]  /*1a8b0*/  @!P0 SYNCS.PHASECHK.TRANS64 P0, [R3+URZ], R0 ;  /* 0x00000000030085a7 */ /* 0x000e64000800007f */
[----:B-1----:R-:W-:Y:S05]  /*1a8c0*/  @P0 EXIT ;  /* 0x000000000000094d */ /* 0x002fea0003800000 */
[----:B------:R-:W-:Y:S05]  /*1a8d0*/  BRA `(.L_x_539) ;  /* 0xfffffffc00e87947 */ /* 0x000fea000383ffff */
.L_x_540:
[----:B------:R-:W-:-:S00]  /*1a8e0*/  BRA `(.L_x_540) ;  /* 0xfffffffc00fc7947 */ /* 0x000fc0000383ffff */
[----:B------:R-:W-:-:S00]  /*1a8f0*/  NOP ;  /* 0x0000000000007918 */ /* 0x000fc00000000000 */
        /* <DEDUP_REMOVED lines=8> */
.L_x_541:


//--------------------- .nv.shared._ZN7cutlass13device_kernelINS_4conv6kernel13ConvUniversalINS1_16ConvProblemShapeILNS1_8OperatorE2ELi3EEENS1_10collective14CollectiveConvINS1_46MainloopSm90TmaGmmaWarpSpecializedImplicitGemmILS5_2ELi4ELi3EN4cute5tupleIJNSA_1CILi2EEENSC_ILi1EEESE_EEENS1_36KernelImplicitTmaWarpSpecializedSm90ELi1EEENSB_IJNSC_ILi256EEENSB_IJNSC_ILi128EEEEEENSB_IJNSC_ILi64EEEEEEEEENS_10bfloat16_tESO_NSA_8TiledMMAINSA_8MMA_AtomIJNSA_4SM904GMMA28MMA_64x128x16_F32BF16BF16_SSILNSS_5MajorE1ELSU_1ELNSS_7ScaleInE1ELSV_1EEEEEENSA_6LayoutINSB_IJSE_SE_SE_EEENSB_IJNSC_ILi0EEES10_S10_EEEEENSB_IJNSA_10UnderscoreES13_S13_EEEEENS7_6detail26Sm90ImplicitGemmTileTraitsINSA_13SM90_TMA_LOADENSA_14ComposedLayoutINSA_7SwizzleILi3ELi4ELi3EEENSA_18smem_ptr_flag_bitsILi16EEENSY_INSB_IJNSB_IJSL_NSC_ILi4EEEEEENSB_IJNSC_ILi8EEES1G_EEENSB_IJSE_S1E_EEEEEENSB_IJNSB_IJSE_NSC_ILi4096EEEEEENSB_IJSL_NSC_ILi512EEEEEENSB_IJS10_NSC_ILi16384EEEEEEEEEEEEEvEENS17_INSA_30SM90_TMA_LOAD_IM2COL_MULTICASTENS19_IS1B_S1D_NSY_INSB_IJNSB_IJSL_SD_EEES1H_S1I_EEENSB_IJS1L_S1N_NSB_IJS10_NSC_ILi8192EEEEEEEEEEEEEvEEEENS_8epilogue10collective6detail29Sm90TmaWarpSpecializedAdapterINS25_15DefaultEpilogueISO_NSB_IJlNSB_IJSE_lllEEES10_EEES2A_NS24_6thread17LinearCombinationISO_Li1EffLNS2B_9ScaleType4KindE0ELNS_15FloatRoundStyleE2ESO_EENS_4gemm15EpilogueDefaultEEEEEvvEEEEvNT_6ParamsE --------------------------
	.section	.nv.shared._ZN7cutlass13device_kernelINS_4conv6kernel13ConvUniversalINS1_16ConvProblemShapeILNS1_8OperatorE2ELi3EEENS1_10collective14CollectiveConvINS1_46MainloopSm90TmaGmmaWarpSpecializedImplicitGemmILS5_2ELi4ELi3EN4cute5tupleIJNSA_1CILi2EEENSC_ILi1EEESE_EEENS1_36KernelImplicitTmaWarpSpecializedSm90ELi1EEENSB_IJNSC_ILi256EEENSB_IJNSC_ILi128EEEEEENSB_IJNSC_ILi64EEEEEEEEENS_10bfloat16_tESO_NSA_8TiledMMAINSA_8MMA_AtomIJNSA_4SM904GMMA28MMA_64x128x16_F32BF16BF16_SSILNSS_5MajorE1ELSU_1ELNSS_7ScaleInE1ELSV_1EEEEEENSA_6LayoutINSB_IJSE_SE_SE_EEENSB_IJNSC_ILi0EEES10_S10_EEEEENSB_IJNSA_10UnderscoreES13_S13_EEEEENS7_6detail26Sm90ImplicitGemmTileTraitsINSA_13SM90_TMA_LOADENSA_14ComposedLayoutINSA_7SwizzleILi3ELi4ELi3EEENSA_18smem_ptr_flag_bitsILi16EEENSY_INSB_IJNSB_IJSL_NSC_ILi4EEEEEENSB_IJNSC_ILi8EEES1G_EEENSB_IJSE_S1E_EEEEEENSB_IJNSB_IJSE_NSC_ILi4096EEEEEENSB_IJSL_NSC_ILi512EEEEEENSB_IJS10_NSC_ILi16384EEEEEEEEEEEEEvEENS17_INSA_30SM90_TMA_LOAD_IM2COL_MULTICASTENS19_IS1B_S1D_NSY_INSB_IJNSB_IJSL_SD_EEES1H_S1I_EEENSB_IJS1L_S1N_NSB_IJS10_NSC_ILi8192EEEEEEEEEEEEEvEEEENS_8epilogue10collective6detail29Sm90TmaWarpSpecializedAdapterINS25_15DefaultEpilogueISO_NSB_IJlNSB_IJSE_lllEEES10_EEES2A_NS24_6thread17LinearCombinationISO_Li1EffLNS2B_9ScaleType4KindE0ELNS_15FloatRoundStyleE2ESO_EENS_4gemm15EpilogueDefaultEEEEEvvEEEEvNT_6ParamsE,"aw",@nobits
	.sectionflags	@""
	.align	16
	.zero		1024


//--------------------- .nv.shared.reserved.0     --------------------------
	.section	.nv.shared.reserved.0,"aw",@nobits
	.weak		__nv_reservedSMEM_offset_0_alias
	.size		__nv_reservedSMEM_offset_0_alias, 0, 0
	.other		__nv_reservedSMEM_offset_0_alias,@"STO_CUDA_RESERVED_SHARED STV_DEFAULT"
__nv_reservedSMEM_offset_0_alias:
	.zero		0


//--------------------- .nv.global                --------------------------
	.section	.nv.global,"aw",@nobits
.nv.global:
	.type		_ZN39_INTERNAL_599fb0be_4_k_cu_1ac5f4cd_39274cute1_E,@object
	.size		_ZN39_INTERNAL_599fb0be_4_k_cu_1ac5f4cd_39274cute1_E,(_ZN39_INTERNAL_599fb0be_4_k_cu_1ac5f4cd_39274cuda3std3__45__cpo6cbeginE - _ZN39_INTERNAL_599fb0be_4_k_cu_1ac5f4cd_39274cute1_E)
_ZN39_INTERNAL_599fb0be_4_k_cu_1ac5f4cd_39274cute1_E:
	.zero		1
	.type		_ZN39_INTERNAL_599fb0be_4_k_cu_1ac5f4cd_39274cuda3std3__45__cpo6cbeginE,@object
	.size		_ZN39_INTERNAL_599fb0be_4_k_cu_1ac5f4cd_39274cuda3std3__45__cpo6cbeginE,(_ZN39_INTERNAL_599fb0be_4_k_cu_1ac5f4cd_39274cuda3std3__48in_placeE - _ZN39_INTERNAL_599fb0be_4_k_cu_1ac5f4cd_39274cuda3std3__45__cpo6cbeginE)
_ZN39_INTERNAL_599fb0be_4_k_cu_1ac5f4cd_39274cuda3std3__45__cpo6cbeginE:
	.zero		1
	.type		_ZN39_INTERNAL_599fb0be_4_k_cu_1ac5f4cd_39274cuda3std3__48in_placeE,@object
	.size		_ZN39_INTERNAL_599fb0be_4_k_cu_1ac5f4cd_39274cuda3std3__48in_placeE,(_ZN39_INTERNAL_599fb0be_4_k_cu_1ac5f4cd_39274cuda3std6ranges3__45__cpo9iter_moveE - _ZN39_INTERNAL_599fb0be_4_k_cu_1ac5f4cd_39274cuda3std3__48in_placeE)
_ZN39_INTERNAL_599fb0be_4_k_cu_1ac5f4cd_39274cuda3std3__48in_placeE:
	.zero		1
	.type		_ZN39_INTERNAL_599fb0be_4_k_cu_1ac5f4cd_39274cuda3std6ranges3__45__cpo9iter_moveE,@object
	.size		_ZN39_INTERNAL_599fb0be_4_k_cu_1ac5f4cd_39274cuda3std6ranges3__45__cpo9iter_moveE,(_ZN39_INTERNAL_599fb0be_4_k_cu_1ac5f4cd_39274cuda3std3__45__cpo5beginE - _ZN39_INTERNAL_599fb0be_4_k_cu_1ac5f4cd_39274cuda3std6ranges3__45__cpo9iter_moveE)
_ZN39_INTERNAL_599fb0be_4_k_cu_1ac5f4cd_39274cuda3std6ranges3__45__cpo9iter_moveE:
	.zero		1
	.type		_ZN39_INTERNAL_599fb0be_4_k_cu_1ac5f4cd_39274cuda3std3__45__cpo5beginE,@object
	.size		_ZN39_INTERNAL_599fb0be_4_k_cu_1ac5f4cd_39274cuda3std3__45__cpo5beginE,(_ZN39_INTERNAL_599fb0be_4_k_cu_1ac5f4cd_39274cuda3std3__441_GLOBAL__N__599fb0be_4_k_cu_1ac5f4cd_39276ignoreE - _ZN39_INTERNAL_599fb0be_4_k_cu_1ac5f4cd_39274cuda3std3__45__cpo5beginE)
_ZN39_INTERNAL_599fb0be_4_k_cu_1ac5f4cd_39274cuda3std3__45__cpo5beginE:
	.zero		1
	.type		_ZN39_INTERNAL_599fb0be_4_k_cu_1ac5f4cd_39274cuda3std3__441_GLOBAL__N__599fb0be_4_k_cu_1ac5f4cd_39276ignoreE,@object
	.size		_ZN39_INTERNAL_599fb0be_4_k_cu_1ac5f4cd_39274cuda3std3__441_GLOBAL__N__599fb0be_4_k_cu_1ac5f4cd_39276ignoreE,(_ZN39_INTERNAL_599fb0be_4_k_cu_1ac5f4cd_39274cute7productE - _ZN39_INTERNAL_599fb0be_4_k_cu_1ac5f4cd_39274cuda3std3__441_GLOBAL__N__599fb0be_4_k_cu_1ac5f4cd_39276ignoreE)
_ZN39_INTERNAL_599fb0be_4_k_cu_1ac5f4cd_39274cuda3std3__441_GLOBAL__N__599fb0be_4_k_cu_1ac5f4cd_39276ignoreE:
	.zero		1
	.type		_ZN39_INTERNAL_599fb0be_4_k_cu_1ac5f4cd_39274cute7productE,@object
	.size		_ZN39_INTERNAL_599fb0be_4_k_cu_1ac5f4cd_39274cute7productE,(_ZN39_INTERNAL_599fb0be_4_k_cu_1ac5f4cd_39274cuda3std3__45__cpo3endE - _ZN39_INTERNAL_599fb0be_4_k_cu_1ac5f4cd_39274cute7productE)
_ZN39_INTERNAL_599fb0be_4_k_cu_1ac5f4cd_39274cute7productE:
	.zero		1
	.type		_ZN39_INTERNAL_599fb0be_4_k_cu_1ac5f4cd_39274cuda3std3__45__cpo3endE,@object
	.size		_ZN39_INTERNAL_599fb0be_4_k_cu_1ac5f4cd_39274cuda3std3__45__cpo3endE,(_ZN39_INTERNAL_599fb0be_4_k_cu_1ac5f4cd_39274cuda3std3__419piecewise_constructE - _ZN39_INTERNAL_599fb0be_4_k_cu_1ac5f4cd_39274cuda3std3__45__cpo3endE)
_ZN39_INTERNAL_599fb0be_4_k_cu_1ac5f4cd_39274cuda3std3__45__cpo3endE:
	.zero		1
	.type		_ZN39_INTERNAL_599fb0be_4_k_cu_1ac5f4cd_39274cuda3std3__419piecewise_constructE,@object
	.size		_ZN39_INTERNAL_599fb0be_4_k_cu_1ac5f4cd_39274cuda3std3__419piecewise_constructE,(_ZN39_INTERNAL_599fb0be_4_k_cu_1ac5f4cd_39274cuda3std3__45__cpo4cendE - _ZN39_INTERNAL_599fb0be_4_k_cu_1ac5f4cd_39274cuda3std3__419piecewise_constructE)
_ZN39_INTERNAL_599fb0be_4_k_cu_1ac5f4cd_39274cuda3std3__419piecewise_constructE:
	.zero		1
	.type		_ZN39_INTERNAL_599fb0be_4_k_cu_1ac5f4cd_39274cuda3std3__45__cpo4cendE,@object
	.size		_ZN39_INTERNAL_599fb0be_4_k_cu_1ac5f4cd_39274cuda3std3__45__cpo4cendE,(_ZN39_INTERNAL_599fb0be_4_k_cu_1ac5f4cd_39274cuda3std6ranges3__45__cpo4swapE - _ZN39_INTERNAL_599fb0be_4_k_cu_1ac5f4cd_39274cuda3std3__45__cpo4cendE)
_ZN39_INTERNAL_599fb0be_4_k_cu_1ac5f4cd_39274cuda3std3__45__cpo4cendE:
	.zero		1
	.type		_ZN39_INTERNAL_599fb0be_4_k_cu_1ac5f4cd_39274cuda3std6ranges3__45__cpo4swapE,@object
	.size		_ZN39_INTERNAL_599fb0be_4_k_cu_1ac5f4cd_39274cuda3std6ranges3__45__cpo4swapE,(.L_7 - _ZN39_INTERNAL_599fb0be_4_k_cu_1ac5f4cd_39274cuda3std6ranges3__45__cpo4swapE)
_ZN39_INTERNAL_599fb0be_4_k_cu_1ac5f4cd_39274cuda3std6ranges3__45__cpo4swapE:
	.zero		1
.L_7:


//--------------------- .nv.constant0._ZN7cutlass13device_kernelINS_4conv6kernel13ConvUniversalINS1_16ConvProblemShapeILNS1_8OperatorE2ELi3EEENS1_10collective14CollectiveConvINS1_46MainloopSm90TmaGmmaWarpSpecializedImplicitGemmILS5_2ELi4ELi3EN4cute5tupleIJNSA_1CILi2EEENSC_ILi1EEESE_EEENS1_36KernelImplicitTmaWarpSpecializedSm90ELi1EEENSB_IJNSC_ILi256EEENSB_IJNSC_ILi128EEEEEENSB_IJNSC_ILi64EEEEEEEEENS_10bfloat16_tESO_NSA_8TiledMMAINSA_8MMA_AtomIJNSA_4SM904GMMA28MMA_64x128x16_F32BF16BF16_SSILNSS_5MajorE1ELSU_1ELNSS_7ScaleInE1ELSV_1EEEEEENSA_6LayoutINSB_IJSE_SE_SE_EEENSB_IJNSC_ILi0EEES10_S10_EEEEENSB_IJNSA_10UnderscoreES13_S13_EEEEENS7_6detail26Sm90ImplicitGemmTileTraitsINSA_13SM90_TMA_LOADENSA_14ComposedLayoutINSA_7SwizzleILi3ELi4ELi3EEENSA_18smem_ptr_flag_bitsILi16EEENSY_INSB_IJNSB_IJSL_NSC_ILi4EEEEEENSB_IJNSC_ILi8EEES1G_EEENSB_IJSE_S1E_EEEEEENSB_IJNSB_IJSE_NSC_ILi4096EEEEEENSB_IJSL_NSC_ILi512EEEEEENSB_IJS10_NSC_ILi16384EEEEEEEEEEEEEvEENS17_INSA_30SM90_TMA_LOAD_IM2COL_MULTICASTENS19_IS1B_S1D_NSY_INSB_IJNSB_IJSL_SD_EEES1H_S1I_EEENSB_IJS1L_S1N_NSB_IJS10_NSC_ILi8192EEEEEEEEEEEEEvEEEENS_8epilogue10collective6detail29Sm90TmaWarpSpecializedAdapterINS25_15DefaultEpilogueISO_NSB_IJlNSB_IJSE_lllEEES10_EEES2A_NS24_6thread17LinearCombinationISO_Li1EffLNS2B_9ScaleType4KindE0ELNS_15FloatRoundStyleE2ESO_EENS_4gemm15EpilogueDefaultEEEEEvvEEEEvNT_6ParamsE --------------------------
	.section	.nv.constant0._ZN7cutlass13device_kernelINS_4conv6kernel13ConvUniversalINS1_16ConvProblemShapeILNS1_8OperatorE2ELi3EEENS1_10collective14CollectiveConvINS1_46MainloopSm90TmaGmmaWarpSpecializedImplicitGemmILS5_2ELi4ELi3EN4cute5tupleIJNSA_1CILi2EEENSC_ILi1EEESE_EEENS1_36KernelImplicitTmaWarpSpecializedSm90ELi1EEENSB_IJNSC_ILi256EEENSB_IJNSC_ILi128EEEEEENSB_IJNSC_ILi64EEEEEEEEENS_10bfloat16_tESO_NSA_8TiledMMAINSA_8MMA_AtomIJNSA_4SM904GMMA28MMA_64x128x16_F32BF16BF16_SSILNSS_5MajorE1ELSU_1ELNSS_7ScaleInE1ELSV_1EEEEEENSA_6LayoutINSB_IJSE_SE_SE_EEENSB_IJNSC_ILi0EEES10_S10_EEEEENSB_IJNSA_10UnderscoreES13_S13_EEEEENS7_6detail26Sm90ImplicitGemmTileTraitsINSA_13SM90_TMA_LOADENSA_14ComposedLayoutINSA_7SwizzleILi3ELi4ELi3EEENSA_18smem_ptr_flag_bitsILi16EEENSY_INSB_IJNSB_IJSL_NSC_ILi4EEEEEENSB_IJNSC_ILi8EEES1G_EEENSB_IJSE_S1E_EEEEEENSB_IJNSB_IJSE_NSC_ILi4096EEEEEENSB_IJSL_NSC_ILi512EEEEEENSB_IJS10_NSC_ILi16384EEEEEEEEEEEEEvEENS17_INSA_30SM90_TMA_LOAD_IM2COL_MULTICASTENS19_IS1B_S1D_NSY_INSB_IJNSB_IJSL_SD_EEES1H_S1I_EEENSB_IJS1L_S1N_NSB_IJS10_NSC_ILi8192EEEEEEEEEEEEEvEEEENS_8epilogue10collective6detail29Sm90TmaWarpSpecializedAdapterINS25_15DefaultEpilogueISO_NSB_IJlNSB_IJSE_lllEEES10_EEES2A_NS24_6thread17LinearCombinationISO_Li1EffLNS2B_9ScaleType4KindE0ELNS_15FloatRoundStyleE2ESO_EENS_4gemm15EpilogueDefaultEEEEEvvEEEEvNT_6ParamsE,"a",@progbits
	.sectionflags	@""
	.align	4
.nv.constant0._ZN7cutlass13device_kernelINS_4conv6kernel13ConvUniversalINS1_16ConvProblemShapeILNS1_8OperatorE2ELi3EEENS1_10collective14CollectiveConvINS1_46MainloopSm90TmaGmmaWarpSpecializedImplicitGemmILS5_2ELi4ELi3EN4cute5tupleIJNSA_1CILi2EEENSC_ILi1EEESE_EEENS1_36KernelImplicitTmaWarpSpecializedSm90ELi1EEENSB_IJNSC_ILi256EEENSB_IJNSC_ILi128EEEEEENSB_IJNSC_ILi64EEEEEEEEENS_10bfloat16_tESO_NSA_8TiledMMAINSA_8MMA_AtomIJNSA_4SM904GMMA28MMA_64x128x16_F32BF16BF16_SSILNSS_5MajorE1ELSU_1ELNSS_7ScaleInE1ELSV_1EEEEEENSA_6LayoutINSB_IJSE_SE_SE_EEENSB_IJNSC_ILi0EEES10_S10_EEEEENSB_IJNSA_10UnderscoreES13_S13_EEEEENS7_6detail26Sm90ImplicitGemmTileTraitsINSA_13SM90_TMA_LOADENSA_14ComposedLayoutINSA_7SwizzleILi3ELi4ELi3EEENSA_18smem_ptr_flag_bitsILi16EEENSY_INSB_IJNSB_IJSL_NSC_ILi4EEEEEENSB_IJNSC_ILi8EEES1G_EEENSB_IJSE_S1E_EEEEEENSB_IJNSB_IJSE_NSC_ILi4096EEEEEENSB_IJSL_NSC_ILi512EEEEEENSB_IJS10_NSC_ILi16384EEEEEEEEEEEEEvEENS17_INSA_30SM90_TMA_LOAD_IM2COL_MULTICASTENS19_IS1B_S1D_NSY_INSB_IJNSB_IJSL_SD_EEES1H_S1I_EEENSB_IJS1L_S1N_NSB_IJS10_NSC_ILi8192EEEEEEEEEEEEEvEEEENS_8epilogue10collective6detail29Sm90TmaWarpSpecializedAdapterINS25_15DefaultEpilogueISO_NSB_IJlNSB_IJSE_lllEEES10_EEES2A_NS24_6thread17LinearCombinationISO_Li1EffLNS2B_9ScaleType4KindE0ELNS_15FloatRoundStyleE2ESO_EENS_4gemm15EpilogueDefaultEEEEEvvEEEEvNT_6ParamsE:
	.zero		1664


//--------------------- SYMBOLS --------------------------

	.type		.nv.reservedSmem.offset0,@object
	.size		.nv.reservedSmem.offset0,0x4
